//
// Generated by NVIDIA NVVM Compiler
//
// Compiler Build ID: CL-36424714
// Cuda compilation tools, release 13.0, V13.0.88
// Based on NVVM 20.0.0
//

.version 9.0
.target sm_100
.address_size 64

	// .globl	_Z25calculate_matrices_kernelPdS_S_S_S_iii
.func  (.param .b64 func_retval0) __internal_accurate_pow
(
	.param .b64 __internal_accurate_pow_param_0,
	.param .b64 __internal_accurate_pow_param_1
)
;

.visible .entry _Z25calculate_matrices_kernelPdS_S_S_S_iii(
	.param .u64 .ptr .align 1 _Z25calculate_matrices_kernelPdS_S_S_S_iii_param_0,
	.param .u64 .ptr .align 1 _Z25calculate_matrices_kernelPdS_S_S_S_iii_param_1,
	.param .u64 .ptr .align 1 _Z25calculate_matrices_kernelPdS_S_S_S_iii_param_2,
	.param .u64 .ptr .align 1 _Z25calculate_matrices_kernelPdS_S_S_S_iii_param_3,
	.param .u64 .ptr .align 1 _Z25calculate_matrices_kernelPdS_S_S_S_iii_param_4,
	.param .u32 _Z25calculate_matrices_kernelPdS_S_S_S_iii_param_5,
	.param .u32 _Z25calculate_matrices_kernelPdS_S_S_S_iii_param_6,
	.param .u32 _Z25calculate_matrices_kernelPdS_S_S_S_iii_param_7
)
{
	.reg .pred 	%p<51>;
	.reg .b32 	%r<88>;
	.reg .b64 	%rd<34>;
	.reg .b64 	%fd<61>;

	ld.param.u64 	%rd13, [_Z25calculate_matrices_kernelPdS_S_S_S_iii_param_2];
	ld.param.u64 	%rd14, [_Z25calculate_matrices_kernelPdS_S_S_S_iii_param_3];
	ld.param.u64 	%rd15, [_Z25calculate_matrices_kernelPdS_S_S_S_iii_param_4];
	ld.param.u32 	%r19, [_Z25calculate_matrices_kernelPdS_S_S_S_iii_param_5];
	ld.param.u32 	%r17, [_Z25calculate_matrices_kernelPdS_S_S_S_iii_param_6];
	ld.param.u32 	%r18, [_Z25calculate_matrices_kernelPdS_S_S_S_iii_param_7];
	mov.u32 	%r20, %ctaid.x;
	mov.u32 	%r21, %ntid.x;
	mov.u32 	%r22, %tid.x;
	mad.lo.s32 	%r1, %r20, %r21, %r22;
	mov.u32 	%r23, %ctaid.y;
	mov.u32 	%r24, %ntid.y;
	mov.u32 	%r25, %tid.y;
	mad.lo.s32 	%r26, %r23, %r24, %r25;
	max.s32 	%r27, %r1, %r26;
	setp.ge.s32 	%p7, %r27, %r19;
	@%p7 bra 	$L__BB0_28;
	setp.lt.s32 	%p8, %r17, 1;
	mov.f64 	%fd59, 0d0000000000000000;
	mov.f64 	%fd58, %fd59;
	@%p8 bra 	$L__BB0_26;
	add.s32 	%r28, %r18, 1;
	div.s32 	%r29, %r1, %r28;
	div.s32 	%r30, %r26, %r28;
	add.s32 	%r3, %r30, %r29;
	mad.lo.s32 	%r31, %r29, %r18, %r29;
	sub.s32 	%r32, %r1, %r31;
	mad.lo.s32 	%r33, %r30, %r18, %r30;
	sub.s32 	%r34, %r26, %r33;
	add.s32 	%r4, %r34, %r32;
	cvt.rn.f64.s32 	%fd1, %r3;
	{
	.reg .b32 %temp; 
	mov.b64 	{%temp, %r5}, %fd1;
	}
	shr.u32 	%r35, %r5, 20;
	and.b32  	%r36, %r35, 2047;
	add.s32 	%r37, %r36, -1012;
	mov.b64 	%rd16, %fd1;
	shl.b64 	%rd17, %rd16, %r37;
	setp.eq.s64 	%p9, %rd17, -9223372036854775808;
	abs.f64 	%fd32, %fd1;
	setp.neu.f64 	%p10, %fd32, 0d3FE0000000000000;
	and.pred  	%p1, %p10, %p9;
	setp.lt.s32 	%p11, %r5, 0;
	selp.b32 	%r6, 0, 2146435072, %p11;
	cvt.rn.f64.s32 	%fd2, %r4;
	{
	.reg .b32 %temp; 
	mov.b64 	{%temp, %r7}, %fd2;
	}
	shr.u32 	%r38, %r7, 20;
	and.b32  	%r39, %r38, 2047;
	add.s32 	%r40, %r39, -1012;
	mov.b64 	%rd18, %fd2;
	shl.b64 	%rd19, %rd18, %r40;
	setp.eq.s64 	%p12, %rd19, -9223372036854775808;
	abs.f64 	%fd33, %fd2;
	setp.neu.f64 	%p13, %fd33, 0d3FE0000000000000;
	and.pred  	%p2, %p13, %p12;
	setp.lt.s32 	%p14, %r7, 0;
	selp.b32 	%r8, 0, 2146435072, %p14;
	neg.s32 	%r87, %r17;
	cvta.to.global.u64 	%rd31, %rd13;
	cvta.to.global.u64 	%rd32, %rd14;
	cvta.to.global.u64 	%rd33, %rd15;
	mov.f64 	%fd58, 0d0000000000000000;
	mov.f64 	%fd59, %fd58;
$L__BB0_3:
	setp.lt.s32 	%p15, %r5, 0;
	setp.eq.s64 	%p16, %rd17, -9223372036854775808;
	ld.global.f64 	%fd5, [%rd31];
	{
	.reg .b32 %temp; 
	mov.b64 	{%temp, %r11}, %fd5;
	}
	abs.f64 	%fd6, %fd5;
	{ // callseq 0, 0
	.param .b64 param0;
	st.param.f64 	[param0], %fd6;
	.param .b64 param1;
	st.param.f64 	[param1], %fd1;
	.param .b64 retval0;
	call.uni (retval0), 
	__internal_accurate_pow, 
	(
	param0, 
	param1
	);
	ld.param.f64 	%fd34, [retval0];
	} // callseq 0
	setp.lt.s32 	%p17, %r11, 0;
	neg.f64 	%fd36, %fd34;
	selp.f64 	%fd37, %fd36, %fd34, %p16;
	selp.f64 	%fd38, %fd37, %fd34, %p17;
	setp.eq.f64 	%p18, %fd5, 0d0000000000000000;
	selp.b32 	%r41, %r11, 0, %p1;
	or.b32  	%r42, %r41, 2146435072;
	selp.b32 	%r43, %r42, %r41, %p15;
	mov.b32 	%r44, 0;
	mov.b64 	%fd39, {%r44, %r43};
	selp.f64 	%fd56, %fd39, %fd38, %p18;
	selp.u32 	%r45, -1, 0, %p1;
	selp.u32 	%r46, -1, 0, %p16;
	selp.b32 	%r47, %r45, %r46, %p18;
	and.b32  	%r48, %r47, 1;
	setp.eq.b32 	%p3, %r48, 1;
	add.f64 	%fd40, %fd5, %fd1;
	{
	.reg .b32 %temp; 
	mov.b64 	{%temp, %r49}, %fd40;
	}
	and.b32  	%r12, %r49, 2146435072;
	setp.ne.s32 	%p19, %r12, 2146435072;
	mov.f64 	%fd54, %fd56;
	@%p19 bra 	$L__BB0_8;
	setp.num.f64 	%p20, %fd5, %fd5;
	@%p20 bra 	$L__BB0_6;
	add.rn.f64 	%fd54, %fd5, %fd1;
	bra.uni 	$L__BB0_8;
$L__BB0_6:
	setp.neu.f64 	%p21, %fd6, 0d7FF0000000000000;
	mov.f64 	%fd54, %fd56;
	@%p21 bra 	$L__BB0_8;
	and.b32  	%r50, %r5, 2147483647;
	setp.ne.s32 	%p23, %r50, 1071644672;
	or.b32  	%r51, %r6, -2147483648;
	selp.b32 	%r52, %r51, %r6, %p23;
	selp.b32 	%r53, %r52, %r6, %p3;
	selp.b32 	%r54, %r53, %r6, %p17;
	mov.b32 	%r55, 0;
	mov.b64 	%fd54, {%r55, %r54};
$L__BB0_8:
	setp.lt.s32 	%p24, %r7, 0;
	mov.b64 	%rd21, %fd2;
	shr.u32 	%r56, %r7, 20;
	and.b32  	%r57, %r56, 2047;
	add.s32 	%r58, %r57, -1012;
	shl.b64 	%rd22, %rd21, %r58;
	setp.eq.s64 	%p25, %rd22, -9223372036854775808;
	setp.eq.s32 	%p27, %r3, 0;
	setp.eq.f64 	%p28, %fd5, 0d3FF0000000000000;
	or.pred  	%p4, %p28, %p27;
	ld.global.f64 	%fd11, [%rd32];
	{
	.reg .b32 %temp; 
	mov.b64 	{%temp, %r13}, %fd11;
	}
	abs.f64 	%fd12, %fd11;
	{ // callseq 1, 0
	.param .b64 param0;
	st.param.f64 	[param0], %fd12;
	.param .b64 param1;
	st.param.f64 	[param1], %fd2;
	.param .b64 retval0;
	call.uni (retval0), 
	__internal_accurate_pow, 
	(
	param0, 
	param1
	);
	ld.param.f64 	%fd41, [retval0];
	} // callseq 1
	setp.lt.s32 	%p29, %r13, 0;
	neg.f64 	%fd43, %fd41;
	selp.f64 	%fd44, %fd43, %fd41, %p25;
	selp.f64 	%fd45, %fd44, %fd41, %p29;
	setp.eq.f64 	%p30, %fd11, 0d0000000000000000;
	selp.b32 	%r59, %r13, 0, %p2;
	or.b32  	%r60, %r59, 2146435072;
	selp.b32 	%r61, %r60, %r59, %p24;
	mov.b32 	%r62, 0;
	mov.b64 	%fd46, {%r62, %r61};
	selp.f64 	%fd57, %fd46, %fd45, %p30;
	selp.u32 	%r63, -1, 0, %p25;
	selp.u32 	%r64, -1, 0, %p2;
	selp.b32 	%r65, %r64, %r63, %p30;
	and.b32  	%r66, %r65, 1;
	setp.eq.b32 	%p5, %r66, 1;
	add.f64 	%fd47, %fd11, %fd2;
	{
	.reg .b32 %temp; 
	mov.b64 	{%temp, %r67}, %fd47;
	}
	and.b32  	%r14, %r67, 2146435072;
	setp.ne.s32 	%p31, %r14, 2146435072;
	mov.f64 	%fd55, %fd57;
	@%p31 bra 	$L__BB0_13;
	setp.num.f64 	%p32, %fd11, %fd11;
	@%p32 bra 	$L__BB0_11;
	add.rn.f64 	%fd55, %fd11, %fd2;
	bra.uni 	$L__BB0_13;
$L__BB0_11:
	setp.neu.f64 	%p33, %fd12, 0d7FF0000000000000;
	mov.f64 	%fd55, %fd57;
	@%p33 bra 	$L__BB0_13;
	setp.lt.s32 	%p34, %r13, 0;
	and.b32  	%r68, %r7, 2147483647;
	setp.ne.s32 	%p35, %r68, 1071644672;
	or.b32  	%r69, %r8, -2147483648;
	selp.b32 	%r70, %r69, %r8, %p35;
	selp.b32 	%r71, %r70, %r8, %p5;
	selp.b32 	%r72, %r71, %r8, %p34;
	mov.b32 	%r73, 0;
	mov.b64 	%fd55, {%r73, %r72};
$L__BB0_13:
	setp.ne.s32 	%p36, %r26, 0;
	setp.eq.s32 	%p37, %r4, 0;
	setp.eq.f64 	%p38, %fd11, 0d3FF0000000000000;
	or.pred  	%p6, %p38, %p37;
	selp.f64 	%fd48, 0d3FF0000000000000, %fd55, %p6;
	selp.f64 	%fd49, 0d3FF0000000000000, %fd54, %p4;
	fma.rn.f64 	%fd59, %fd49, %fd48, %fd59;
	@%p36 bra 	$L__BB0_25;
	setp.ne.s32 	%p39, %r12, 2146435072;
	ld.global.f64 	%fd18, [%rd33];
	@%p39 bra 	$L__BB0_19;
	setp.num.f64 	%p40, %fd5, %fd5;
	@%p40 bra 	$L__BB0_17;
	add.rn.f64 	%fd56, %fd5, %fd1;
	bra.uni 	$L__BB0_19;
$L__BB0_17:
	setp.neu.f64 	%p41, %fd6, 0d7FF0000000000000;
	@%p41 bra 	$L__BB0_19;
	setp.lt.s32 	%p42, %r11, 0;
	and.b32  	%r74, %r5, 2147483647;
	setp.ne.s32 	%p43, %r74, 1071644672;
	or.b32  	%r75, %r6, -2147483648;
	selp.b32 	%r76, %r75, %r6, %p43;
	selp.b32 	%r77, %r76, %r6, %p3;
	selp.b32 	%r78, %r77, %r6, %p42;
	mov.b32 	%r79, 0;
	mov.b64 	%fd56, {%r79, %r78};
$L__BB0_19:
	setp.ne.s32 	%p44, %r14, 2146435072;
	selp.f64 	%fd50, 0d3FF0000000000000, %fd56, %p4;
	mul.f64 	%fd22, %fd18, %fd50;
	@%p44 bra 	$L__BB0_24;
	setp.num.f64 	%p45, %fd11, %fd11;
	@%p45 bra 	$L__BB0_22;
	add.rn.f64 	%fd57, %fd11, %fd2;
	bra.uni 	$L__BB0_24;
$L__BB0_22:
	setp.neu.f64 	%p46, %fd12, 0d7FF0000000000000;
	@%p46 bra 	$L__BB0_24;
	setp.lt.s32 	%p47, %r13, 0;
	and.b32  	%r80, %r7, 2147483647;
	setp.ne.s32 	%p48, %r80, 1071644672;
	or.b32  	%r81, %r8, -2147483648;
	selp.b32 	%r82, %r81, %r8, %p48;
	selp.b32 	%r83, %r82, %r8, %p5;
	selp.b32 	%r84, %r83, %r8, %p47;
	mov.b32 	%r85, 0;
	mov.b64 	%fd57, {%r85, %r84};
$L__BB0_24:
	selp.f64 	%fd51, 0d3FF0000000000000, %fd57, %p6;
	fma.rn.f64 	%fd58, %fd22, %fd51, %fd58;
$L__BB0_25:
	add.s32 	%r87, %r87, 1;
	setp.ne.s32 	%p49, %r87, 0;
	add.s64 	%rd33, %rd33, 8;
	add.s64 	%rd32, %rd32, 8;
	add.s64 	%rd31, %rd31, 8;
	@%p49 bra 	$L__BB0_3;
$L__BB0_26:
	ld.param.u64 	%rd29, [_Z25calculate_matrices_kernelPdS_S_S_S_iii_param_0];
	mad.lo.s32 	%r86, %r19, %r26, %r1;
	cvta.to.global.u64 	%rd23, %rd29;
	mul.wide.s32 	%rd24, %r86, 8;
	add.s64 	%rd25, %rd23, %rd24;
	st.global.f64 	[%rd25], %fd59;
	setp.ne.s32 	%p50, %r26, 0;
	@%p50 bra 	$L__BB0_28;
	ld.param.u64 	%rd30, [_Z25calculate_matrices_kernelPdS_S_S_S_iii_param_1];
	cvta.to.global.u64 	%rd26, %rd30;
	mul.wide.s32 	%rd27, %r1, 8;
	add.s64 	%rd28, %rd26, %rd27;
	st.global.f64 	[%rd28], %fd58;
$L__BB0_28:
	ret;

}
.func  (.param .b64 func_retval0) __internal_accurate_pow(
	.param .b64 __internal_accurate_pow_param_0,
	.param .b64 __internal_accurate_pow_param_1
)
{
	.reg .pred 	%p<8>;
	.reg .b32 	%r<49>;
	.reg .b32 	%f<3>;
	.reg .b64 	%fd<109>;

	ld.param.f64 	%fd10, [__internal_accurate_pow_param_0];
	ld.param.f64 	%fd11, [__internal_accurate_pow_param_1];
	{
	.reg .b32 %temp; 
	mov.b64 	{%temp, %r46}, %fd10;
	}
	{
	.reg .b32 %temp; 
	mov.b64 	{%r45, %temp}, %fd10;
	}
	shr.u32 	%r47, %r46, 20;
	setp.gt.u32 	%p1, %r46, 1048575;
	@%p1 bra 	$L__BB1_2;
	mul.f64 	%fd12, %fd10, 0d4350000000000000;
	{
	.reg .b32 %temp; 
	mov.b64 	{%temp, %r46}, %fd12;
	}
	{
	.reg .b32 %temp; 
	mov.b64 	{%r45, %temp}, %fd12;
	}
	shr.u32 	%r16, %r46, 20;
	add.s32 	%r47, %r16, -54;
$L__BB1_2:
	add.s32 	%r48, %r47, -1023;
	and.b32  	%r17, %r46, -2146435073;
	or.b32  	%r18, %r17, 1072693248;
	mov.b64 	%fd107, {%r45, %r18};
	setp.lt.u32 	%p2, %r18, 1073127583;
	@%p2 bra 	$L__BB1_4;
	{
	.reg .b32 %temp; 
	mov.b64 	{%r19, %temp}, %fd107;
	}
	{
	.reg .b32 %temp; 
	mov.b64 	{%temp, %r20}, %fd107;
	}
	add.s32 	%r21, %r20, -1048576;
	mov.b64 	%fd107, {%r19, %r21};
	add.s32 	%r48, %r47, -1022;
$L__BB1_4:
	add.f64 	%fd13, %fd107, 0dBFF0000000000000;
	add.f64 	%fd14, %fd107, 0d3FF0000000000000;
	rcp.approx.ftz.f64 	%fd15, %fd14;
	neg.f64 	%fd16, %fd14;
	fma.rn.f64 	%fd17, %fd16, %fd15, 0d3FF0000000000000;
	fma.rn.f64 	%fd18, %fd17, %fd17, %fd17;
	fma.rn.f64 	%fd19, %fd18, %fd15, %fd15;
	mul.f64 	%fd20, %fd13, %fd19;
	fma.rn.f64 	%fd21, %fd13, %fd19, %fd20;
	mul.f64 	%fd22, %fd21, %fd21;
	fma.rn.f64 	%fd23, %fd22, 0d3EB0F5FF7D2CAFE2, 0d3ED0F5D241AD3B5A;
	fma.rn.f64 	%fd24, %fd23, %fd22, 0d3EF3B20A75488A3F;
	fma.rn.f64 	%fd25, %fd24, %fd22, 0d3F1745CDE4FAECD5;
	fma.rn.f64 	%fd26, %fd25, %fd22, 0d3F3C71C7258A578B;
	fma.rn.f64 	%fd27, %fd26, %fd22, 0d3F6249249242B910;
	fma.rn.f64 	%fd28, %fd27, %fd22, 0d3F89999999999DFB;
	sub.f64 	%fd29, %fd13, %fd21;
	add.f64 	%fd30, %fd29, %fd29;
	neg.f64 	%fd31, %fd21;
	fma.rn.f64 	%fd32, %fd31, %fd13, %fd30;
	mul.f64 	%fd33, %fd19, %fd32;
	fma.rn.f64 	%fd34, %fd22, %fd28, 0d3FB5555555555555;
	mov.f64 	%fd35, 0d3FB5555555555555;
	sub.f64 	%fd36, %fd35, %fd34;
	fma.rn.f64 	%fd37, %fd22, %fd28, %fd36;
	add.f64 	%fd38, %fd37, 0dBC46A4CB00B9E7B0;
	add.f64 	%fd39, %fd34, %fd38;
	sub.f64 	%fd40, %fd34, %fd39;
	add.f64 	%fd41, %fd38, %fd40;
	mul.rn.f64 	%fd42, %fd21, %fd21;
	neg.f64 	%fd43, %fd42;
	fma.rn.f64 	%fd44, %fd21, %fd21, %fd43;
	{
	.reg .b32 %temp; 
	mov.b64 	{%r22, %temp}, %fd33;
	}
	{
	.reg .b32 %temp; 
	mov.b64 	{%temp, %r23}, %fd33;
	}
	add.s32 	%r24, %r23, 1048576;
	mov.b64 	%fd45, {%r22, %r24};
	fma.rn.f64 	%fd46, %fd21, %fd45, %fd44;
	mul.rn.f64 	%fd47, %fd42, %fd21;
	neg.f64 	%fd48, %fd47;
	fma.rn.f64 	%fd49, %fd42, %fd21, %fd48;
	fma.rn.f64 	%fd50, %fd42, %fd33, %fd49;
	fma.rn.f64 	%fd51, %fd46, %fd21, %fd50;
	mul.rn.f64 	%fd52, %fd39, %fd47;
	neg.f64 	%fd53, %fd52;
	fma.rn.f64 	%fd54, %fd39, %fd47, %fd53;
	fma.rn.f64 	%fd55, %fd39, %fd51, %fd54;
	fma.rn.f64 	%fd56, %fd41, %fd47, %fd55;
	add.f64 	%fd57, %fd52, %fd56;
	sub.f64 	%fd58, %fd52, %fd57;
	add.f64 	%fd59, %fd56, %fd58;
	add.f64 	%fd60, %fd21, %fd57;
	sub.f64 	%fd61, %fd21, %fd60;
	add.f64 	%fd62, %fd57, %fd61;
	add.f64 	%fd63, %fd59, %fd62;
	add.f64 	%fd64, %fd33, %fd63;
	add.f64 	%fd65, %fd60, %fd64;
	sub.f64 	%fd66, %fd60, %fd65;
	add.f64 	%fd67, %fd64, %fd66;
	xor.b32  	%r25, %r48, -2147483648;
	mov.b32 	%r26, 1127219200;
	mov.b64 	%fd68, {%r25, %r26};
	mov.b32 	%r27, -2147483648;
	mov.b64 	%fd69, {%r27, %r26};
	sub.f64 	%fd70, %fd68, %fd69;
	fma.rn.f64 	%fd71, %fd70, 0d3FE62E42FEFA39EF, %fd65;
	fma.rn.f64 	%fd72, %fd70, 0dBFE62E42FEFA39EF, %fd71;
	sub.f64 	%fd73, %fd72, %fd65;
	sub.f64 	%fd74, %fd67, %fd73;
	fma.rn.f64 	%fd75, %fd70, 0d3C7ABC9E3B39803F, %fd74;
	add.f64 	%fd76, %fd71, %fd75;
	sub.f64 	%fd77, %fd71, %fd76;
	add.f64 	%fd78, %fd75, %fd77;
	{
	.reg .b32 %temp; 
	mov.b64 	{%temp, %r28}, %fd11;
	}
	{
	.reg .b32 %temp; 
	mov.b64 	{%r29, %temp}, %fd11;
	}
	shl.b32 	%r30, %r28, 1;
	setp.gt.u32 	%p3, %r30, -33554433;
	and.b32  	%r31, %r28, -15728641;
	selp.b32 	%r32, %r31, %r28, %p3;
	mov.b64 	%fd79, {%r29, %r32};
	mul.rn.f64 	%fd80, %fd76, %fd79;
	neg.f64 	%fd81, %fd80;
	fma.rn.f64 	%fd82, %fd76, %fd79, %fd81;
	fma.rn.f64 	%fd83, %fd78, %fd79, %fd82;
	add.f64 	%fd4, %fd80, %fd83;
	sub.f64 	%fd84, %fd80, %fd4;
	add.f64 	%fd5, %fd83, %fd84;
	fma.rn.f64 	%fd85, %fd4, 0d3FF71547652B82FE, 0d4338000000000000;
	{
	.reg .b32 %temp; 
	mov.b64 	{%r13, %temp}, %fd85;
	}
	mov.f64 	%fd86, 0dC338000000000000;
	add.rn.f64 	%fd87, %fd85, %fd86;
	fma.rn.f64 	%fd88, %fd87, 0dBFE62E42FEFA39EF, %fd4;
	fma.rn.f64 	%fd89, %fd87, 0dBC7ABC9E3B39803F, %fd88;
	fma.rn.f64 	%fd90, %fd89, 0d3E5ADE1569CE2BDF, 0d3E928AF3FCA213EA;
	fma.rn.f64 	%fd91, %fd90, %fd89, 0d3EC71DEE62401315;
	fma.rn.f64 	%fd92, %fd91, %fd89, 0d3EFA01997C89EB71;
	fma.rn.f64 	%fd93, %fd92, %fd89, 0d3F2A01A014761F65;
	fma.rn.f64 	%fd94, %fd93, %fd89, 0d3F56C16C1852B7AF;
	fma.rn.f64 	%fd95, %fd94, %fd89, 0d3F81111111122322;
	fma.rn.f64 	%fd96, %fd95, %fd89, 0d3FA55555555502A1;
	fma.rn.f64 	%fd97, %fd96, %fd89, 0d3FC5555555555511;
	fma.rn.f64 	%fd98, %fd97, %fd89, 0d3FE000000000000B;
	fma.rn.f64 	%fd99, %fd98, %fd89, 0d3FF0000000000000;
	fma.rn.f64 	%fd100, %fd99, %fd89, 0d3FF0000000000000;
	{
	.reg .b32 %temp; 
	mov.b64 	{%r14, %temp}, %fd100;
	}
	{
	.reg .b32 %temp; 
	mov.b64 	{%temp, %r15}, %fd100;
	}
	shl.b32 	%r33, %r13, 20;
	add.s32 	%r34, %r33, %r15;
	mov.b64 	%fd108, {%r14, %r34};
	{
	.reg .b32 %temp; 
	mov.b64 	{%temp, %r35}, %fd4;
	}
	mov.b32 	%f2, %r35;
	abs.f32 	%f1, %f2;
	setp.lt.f32 	%p4, %f1, 0f4086232B;
	@%p4 bra 	$L__BB1_7;
	setp.lt.f64 	%p5, %fd4, 0d0000000000000000;
	add.f64 	%fd101, %fd4, 0d7FF0000000000000;
	selp.f64 	%fd108, 0d0000000000000000, %fd101, %p5;
	setp.geu.f32 	%p6, %f1, 0f40874800;
	@%p6 bra 	$L__BB1_7;
	shr.u32 	%r36, %r13, 31;
	add.s32 	%r37, %r13, %r36;
	shr.s32 	%r38, %r37, 1;
	shl.b32 	%r39, %r38, 20;
	add.s32 	%r40, %r15, %r39;
	mov.b64 	%fd102, {%r14, %r40};
	sub.s32 	%r41, %r13, %r38;
	shl.b32 	%r42, %r41, 20;
	add.s32 	%r43, %r42, 1072693248;
	mov.b32 	%r44, 0;
	mov.b64 	%fd103, {%r44, %r43};
	mul.f64 	%fd108, %fd103, %fd102;
$L__BB1_7:
	abs.f64 	%fd104, %fd108;
	setp.eq.f64 	%p7, %fd104, 0d7FF0000000000000;
	fma.rn.f64 	%fd105, %fd108, %fd5, %fd108;
	selp.f64 	%fd106, %fd108, %fd105, %p7;
	st.param.f64 	[func_retval0], %fd106;
	ret;

}


// ===== COMPILED SASS (sm_100) =====

	.target	sm_100

	.elftype	@"ET_EXEC"


//--------------------- .note.nv.tkinfo           --------------------------
	.section	.note.nv.tkinfo,"",@"SHT_NOTE"
	.sectionflags	@"SHF_NOTE_NV_TKINFO"
	.tkinfo
        /*0018*/ 	.word	0x00000002
        /*0030*/ 	.string	""
        /*0030*/ 	.string	"ptxas"
        /*0030*/ 	.string	"Cuda compilation tools, release 13.0, V13.0.88"
        /*0030*/ 	.string	"Build cuda_13.0.r13.0/compiler.36424714_0"
        /*0030*/ 	.string	"-arch sm_100 -m 64 "



//--------------------- .note.nv.cuinfo           --------------------------
	.section	.note.nv.cuinfo,"",@"SHT_NOTE"
	.sectionflags	@"SHF_NOTE_NV_CUINFO"
        /*0018*/ 	.short	0x0002
        /*001a*/ 	.short	0x0064
        /*001c*/ 	.short	0x0082
	.zero		2


//--------------------- .nv.info                  --------------------------
	.section	.nv.info,"",@"SHT_CUDA_INFO"
	.align	4


	//----- nvinfo : EIATTR_REGCOUNT
	.align		4
        /*0000*/ 	.byte	0x04, 0x2f
        /*0002*/ 	.short	(.L_1 - .L_0)
	.align		4
.L_0:
        /*0004*/ 	.word	index@(_Z25calculate_matrices_kernelPdS_S_S_S_iii)
        /*0008*/ 	.word	0x00000032


	//----- nvinfo : EIATTR_FRAME_SIZE
	.align		4
.L_1:
        /*000c*/ 	.byte	0x04, 0x11
        /*000e*/ 	.short	(.L_3 - .L_2)
	.align		4
.L_2:
        /*0010*/ 	.word	index@($_Z25calculate_matrices_kernelPdS_S_S_S_iii$__internal_accurate_pow)
        /*0014*/ 	.word	0x00000000


	//----- nvinfo : EIATTR_FRAME_SIZE
	.align		4
.L_3:
        /*0018*/ 	.byte	0x04, 0x11
        /*001a*/ 	.short	(.L_5 - .L_4)
	.align		4
.L_4:
        /*001c*/ 	.word	index@(_Z25calculate_matrices_kernelPdS_S_S_S_iii)
        /*0020*/ 	.word	0x00000000


	//----- nvinfo : EIATTR_MIN_STACK_SIZE
	.align		4
.L_5:
        /*0024*/ 	.byte	0x04, 0x12
        /*0026*/ 	.short	(.L_7 - .L_6)
	.align		4
.L_6:
        /*0028*/ 	.word	index@(_Z25calculate_matrices_kernelPdS_S_S_S_iii)
        /*002c*/ 	.word	0x00000000
.L_7:


//--------------------- .nv.compat                --------------------------
	.section	.nv.compat,"",@"SHT_CUDA_COMPAT_INFO"
	.align	4
        /*0000*/ 	.byte	0x02, 0x09, 0x00, 0x00, 0x02, 0x02, 0x01, 0x00, 0x02, 0x05, 0x05, 0x00, 0x03, 0x07, 0x01, 0x01
        /*0010*/ 	.byte	0x02, 0x03, 0x00, 0x00, 0x02, 0x06, 0x01, 0x00, 0x04, 0x0b, 0x08, 0x00, 0x01, 0x00, 0x00, 0x00
        /*0020*/ 	.byte	0x00, 0x00, 0x00, 0x00


//--------------------- .nv.info._Z25calculate_matrices_kernelPdS_S_S_S_iii --------------------------
	.section	.nv.info._Z25calculate_matrices_kernelPdS_S_S_S_iii,"",@"SHT_CUDA_INFO"
	.sectionflags	@""
	.align	4


	//----- nvinfo : EIATTR_CUDA_API_VERSION
	.align		4
        /*0000*/ 	.byte	0x04, 0x37
        /*0002*/ 	.short	(.L_9 - .L_8)
.L_8:
        /*0004*/ 	.word	0x00000082


	//----- nvinfo : EIATTR_KPARAM_INFO
	.align		4
.L_9:
        /*0008*/ 	.byte	0x04, 0x17
        /*000a*/ 	.short	(.L_11 - .L_10)
.L_10:
        /*000c*/ 	.word	0x00000000
        /*0010*/ 	.short	0x0007
        /*0012*/ 	.short	0x0030
        /*0014*/ 	.byte	0x00, 0xf0, 0x11, 0x00


	//----- nvinfo : EIATTR_KPARAM_INFO
	.align		4
.L_11:
        /*0018*/ 	.byte	0x04, 0x17
        /*001a*/ 	.short	(.L_13 - .L_12)
.L_12:
        /*001c*/ 	.word	0x00000000
        /*0020*/ 	.short	0x0006
        /*0022*/ 	.short	0x002c
        /*0024*/ 	.byte	0x00, 0xf0, 0x11, 0x00


	//----- nvinfo : EIATTR_KPARAM_INFO
	.align		4
.L_13:
        /*0028*/ 	.byte	0x04, 0x17
        /*002a*/ 	.short	(.L_15 - .L_14)
.L_14:
        /*002c*/ 	.word	0x00000000
        /*0030*/ 	.short	0x0005
        /*0032*/ 	.short	0x0028
        /*0034*/ 	.byte	0x00, 0xf0, 0x11, 0x00


	//----- nvinfo : EIATTR_KPARAM_INFO
	.align		4
.L_15:
        /*0038*/ 	.byte	0x04, 0x17
        /*003a*/ 	.short	(.L_17 - .L_16)
.L_16:
        /*003c*/ 	.word	0x00000000
        /*0040*/ 	.short	0x0004
        /*0042*/ 	.short	0x0020
        /*0044*/ 	.byte	0x00, 0xf5, 0x21, 0x00


	//----- nvinfo : EIATTR_KPARAM_INFO
	.align		4
.L_17:
        /*0048*/ 	.byte	0x04, 0x17
        /*004a*/ 	.short	(.L_19 - .L_18)
.L_18:
        /*004c*/ 	.word	0x00000000
        /*0050*/ 	.short	0x0003
        /*0052*/ 	.short	0x0018
        /*0054*/ 	.byte	0x00, 0xf5, 0x21, 0x00


	//----- nvinfo : EIATTR_KPARAM_INFO
	.align		4
.L_19:
        /*0058*/ 	.byte	0x04, 0x17
        /*005a*/ 	.short	(.L_21 - .L_20)
.L_20:
        /*005c*/ 	.word	0x00000000
        /*0060*/ 	.short	0x0002
        /*0062*/ 	.short	0x0010
        /*0064*/ 	.byte	0x00, 0xf5, 0x21, 0x00


	//----- nvinfo : EIATTR_KPARAM_INFO
	.align		4
.L_21:
        /*0068*/ 	.byte	0x04, 0x17
        /*006a*/ 	.short	(.L_23 - .L_22)
.L_22:
        /*006c*/ 	.word	0x00000000
        /*0070*/ 	.short	0x0001
        /*0072*/ 	.short	0x0008
        /*0074*/ 	.byte	0x00, 0xf5, 0x21, 0x00


	//----- nvinfo : EIATTR_KPARAM_INFO
	.align		4
.L_23:
        /*0078*/ 	.byte	0x04, 0x17
        /*007a*/ 	.short	(.L_25 - .L_24)
.L_24:
        /*007c*/ 	.word	0x00000000
        /*0080*/ 	.short	0x0000
        /*0082*/ 	.short	0x0000
        /*0084*/ 	.byte	0x00, 0xf5, 0x21, 0x00


	//----- nvinfo : EIATTR_SPARSE_MMA_MASK
	.align		4
.L_25:
        /*0088*/ 	.byte	0x03, 0x50
        /*008a*/ 	.short	0x0000


	//----- nvinfo : EIATTR_MAXREG_COUNT
	.align		4
        /*008c*/ 	.byte	0x03, 0x1b
        /*008e*/ 	.short	0x00ff


	//----- nvinfo : EIATTR_MERCURY_ISA_VERSION
	.align		4
        /*0090*/ 	.byte	0x03, 0x5f
        /*0092*/ 	.short	0x0101


	//----- nvinfo : EIATTR_VRC_CTA_INIT_COUNT
	.align		4
        /*0094*/ 	.byte	0x02, 0x4a
	.zero		1
	.zero		1


	//----- nvinfo : EIATTR_EXIT_INSTR_OFFSETS
	.align		4
        /*0098*/ 	.byte	0x04, 0x1c
        /*009a*/ 	.short	(.L_27 - .L_26)


	//   ....[0]....
.L_26:
        /*009c*/ 	.word	0x000000c0


	//   ....[1]....
        /*00a0*/ 	.word	0x00001110


	//   ....[2]....
        /*00a4*/ 	.word	0x00001150


	//----- nvinfo : EIATTR_CRS_STACK_SIZE
	.align		4
.L_27:
        /*00a8*/ 	.byte	0x04, 0x1e
        /*00aa*/ 	.short	(.L_29 - .L_28)
.L_28:
        /*00ac*/ 	.word	0x00000000


	//----- nvinfo : EIATTR_CBANK_PARAM_SIZE
	.align		4
.L_29:
        /*00b0*/ 	.byte	0x03, 0x19
        /*00b2*/ 	.short	0x0034


	//----- nvinfo : EIATTR_PARAM_CBANK
	.align		4
        /*00b4*/ 	.byte	0x04, 0x0a
        /*00b6*/ 	.short	(.L_31 - .L_30)
	.align		4
.L_30:
        /*00b8*/ 	.word	index@(.nv.constant0._Z25calculate_matrices_kernelPdS_S_S_S_iii)
        /*00bc*/ 	.short	0x0380
        /*00be*/ 	.short	0x0034


	//----- nvinfo : EIATTR_SW_WAR
	.align		4
.L_31:
        /*00c0*/ 	.byte	0x04, 0x36
        /*00c2*/ 	.short	(.L_33 - .L_32)
.L_32:
        /*00c4*/ 	.word	0x00000008
.L_33:


//--------------------- .nv.callgraph             --------------------------
	.section	.nv.callgraph,"",@"SHT_CUDA_CALLGRAPH"
	.align	4
	.sectionentsize	8
	.align		4
        /*0000*/ 	.word	0x00000000
	.align		4
        /*0004*/ 	.word	0xffffffff
	.align		4
        /*0008*/ 	.word	0x00000000
	.align		4
        /*000c*/ 	.word	0xfffffffe
	.align		4
        /*0010*/ 	.word	0x00000000
	.align		4
        /*0014*/ 	.word	0xfffffffd
	.align		4
        /*0018*/ 	.word	0x00000000
	.align		4
        /*001c*/ 	.word	0xfffffffc


//--------------------- .text._Z25calculate_matrices_kernelPdS_S_S_S_iii --------------------------
	.section	.text._Z25calculate_matrices_kernelPdS_S_S_S_iii,"ax",@progbits
	.align	128
        .global         _Z25calculate_matrices_kernelPdS_S_S_S_iii
        .type           _Z25calculate_matrices_kernelPdS_S_S_S_iii,@function
        .size           _Z25calculate_matrices_kernelPdS_S_S_S_iii,(.L_x_16 - _Z25calculate_matrices_kernelPdS_S_S_S_iii)
        .other          _Z25calculate_matrices_kernelPdS_S_S_S_iii,@"STO_CUDA_ENTRY STV_DEFAULT"
_Z25calculate_matrices_kernelPdS_S_S_S_iii:
.text._Z25calculate_matrices_kernelPdS_S_S_S_iii:
[----:B------:R-:W-:Y:S01]  /*0000*/  LDC R1, c[0x0][0x37c] ;  /* 0x0000df00ff017b82 */ /* 0x000fe20000000800 */
[----:B------:R-:W0:Y:S07]  /*0010*/  S2R R3, SR_TID.X ;  /* 0x0000000000037919 */ /* 0x000e2e0000002100 */
[----:B------:R-:W0:Y:S01]  /*0020*/  S2UR UR4, SR_CTAID.X ;  /* 0x00000000000479c3 */ /* 0x000e220000002500 */
[----:B------:R-:W1:Y:S01]  /*0030*/  LDCU UR6, c[0x0][0x3a8] ;  /* 0x00007500ff0677ac */ /* 0x000e620008000800 */
[----:B------:R-:W2:Y:S06]  /*0040*/  S2R R5, SR_TID.Y ;  /* 0x0000000000057919 */ /* 0x000eac0000002200 */
[----:B------:R-:W0:Y:S08]  /*0050*/  LDC R2, c[0x0][0x360] ;  /* 0x0000d800ff027b82 */ /* 0x000e300000000800 */
[----:B------:R-:W2:Y:S08]  /*0060*/  S2UR UR5, SR_CTAID.Y ;  /* 0x00000000000579c3 */ /* 0x000eb00000002600 */
[----:B------:R-:W2:Y:S01]  /*0070*/  LDC R0, c[0x0][0x364] ;  /* 0x0000d900ff007b82 */ /* 0x000ea20000000800 */
[----:B0-----:R-:W-:-:S02]  /*0080*/  IMAD R2, R2, UR4, R3 ;  /* 0x0000000402027c24 */ /* 0x001fc4000f8e0203 */
[----:B--2---:R-:W-:-:S05]  /*0090*/  IMAD R3, R0, UR5, R5 ;  /* 0x0000000500037c24 */ /* 0x004fca000f8e0205 */
[----:B------:R-:W-:-:S04]  /*00a0*/  VIMNMX R0, PT, PT, R2, R3, !PT ;  /* 0x0000000302007248 */ /* 0x000fc80007fe0100 */
[----:B-1----:R-:W-:-:S13]  /*00b0*/  ISETP.GE.AND P0, PT, R0, UR6, PT ;  /* 0x0000000600007c0c */ /* 0x002fda000bf06270 */
[----:B------:R-:W-:Y:S05]  /*00c0*/  @P0 EXIT ;  /* 0x000000000000094d */ /* 0x000fea0003800000 */
[----:B------:R-:W0:Y:S01]  /*00d0*/  LDCU UR4, c[0x0][0x3ac] ;  /* 0x00007580ff0477ac */ /* 0x000e220008000800 */
[----:B------:R-:W-:Y:S02]  /*00e0*/  CS2R R20, SRZ ;  /* 0x0000000000147805 */ /* 0x000fe4000001ff00 */
[----:B------:R-:W-:Y:S01]  /*00f0*/  CS2R R18, SRZ ;  /* 0x0000000000127805 */ /* 0x000fe2000001ff00 */
[----:B------:R-:W1:Y:S01]  /*0100*/  LDCU.64 UR6, c[0x0][0x358] ;  /* 0x00006b00ff0677ac */ /* 0x000e620008000a00 */
[----:B0-----:R-:W-:-:S09]  /*0110*/  UISETP.GE.AND UP0, UPT, UR4, 0x1, UPT ;  /* 0x000000010400788c */ /* 0x001fd2000bf06270 */
[----:B-1----:R-:W-:Y:S05]  /*0120*/  BRA.U !UP0, `(.L_x_0) ;  /* 0x0000000d08e07547 */ /* 0x002fea000b800000 */
[----:B------:R-:W0:Y:S01]  /*0130*/  LDC R8, c[0x0][0x3b0] ;  /* 0x0000ec00ff087b82 */ /* 0x000e220000000800 */
[----:B------:R-:W-:Y:S02]  /*0140*/  IABS R9, R2 ;  /* 0x0000000200097213 */ /* 0x000fe40000000000 */
[----:B------:R-:W-:Y:S02]  /*0150*/  CS2R R18, SRZ ;  /* 0x0000000000127805 */ /* 0x000fe4000001ff00 */
[----:B------:R-:W-:Y:S02]  /*0160*/  IABS R12, R3 ;  /* 0x00000003000c7213 */ /* 0x000fe40000000000 */
[----:B------:R-:W-:Y:S01]  /*0170*/  CS2R R20, SRZ ;  /* 0x0000000000147805 */ /* 0x000fe2000001ff00 */
[----:B------:R-:W1:Y:S01]  /*0180*/  LDCU.64 UR12, c[0x0][0x390] ;  /* 0x00007200ff0c77ac */ /* 0x000e620008000a00 */
[----:B------:R-:W2:Y:S01]  /*0190*/  LDCU.64 UR10, c[0x0][0x398] ;  /* 0x00007300ff0a77ac */ /* 0x000ea20008000a00 */
[----:B------:R-:W3:Y:S01]  /*01a0*/  LDCU.64 UR8, c[0x0][0x3a0] ;  /* 0x00007400ff0877ac */ /* 0x000ee20008000a00 */
[----:B------:R-:W-:Y:S01]  /*01b0*/  UIADD3 UR4, UPT, UPT, -UR4, URZ, URZ ;  /* 0x000000ff04047290 */ /* 0x000fe2000fffe1ff */
[----:B0-----:R-:W-:-:S05]  /*01c0*/  VIADD R0, R8, 0x1 ;  /* 0x0000000108007836 */ /* 0x001fca0000000000 */
[-C--:B------:R-:W-:Y:S02]  /*01d0*/  IABS R10, R0.reuse ;  /* 0x00000000000a7213 */ /* 0x080fe40000000000 */
[----:B------:R-:W-:Y:S02]  /*01e0*/  IABS R11, R0 ;  /* 0x00000000000b7213 */ /* 0x000fe40000000000 */
[----:B------:R-:W0:Y:S08]  /*01f0*/  I2F.RP R6, R10 ;  /* 0x0000000a00067306 */ /* 0x000e300000209400 */
[----:B0-----:R-:W0:Y:S02]  /*0200*/  MUFU.RCP R6, R6 ;  /* 0x0000000600067308 */ /* 0x001e240000001000 */
[----:B0-----:R-:W-:-:S06]  /*0210*/  VIADD R4, R6, 0xffffffe ;  /* 0x0ffffffe06047836 */ /* 0x001fcc0000000000 */
[----:B------:R0:W4:Y:S02]  /*0220*/  F2I.FTZ.U32.TRUNC.NTZ R5, R4 ;  /* 0x0000000400057305 */ /* 0x000124000021f000 */
[----:B0-----:R-:W-:Y:S02]  /*0230*/  IMAD.MOV.U32 R4, RZ, RZ, RZ ;  /* 0x000000ffff047224 */ /* 0x001fe400078e00ff */
[----:B----4-:R-:W-:-:S04]  /*0240*/  IMAD.MOV R7, RZ, RZ, -R5 ;  /* 0x000000ffff077224 */ /* 0x010fc800078e0a05 */
[----:B------:R-:W-:-:S04]  /*0250*/  IMAD R7, R7, R10, RZ ;  /* 0x0000000a07077224 */ /* 0x000fc800078e02ff */
[----:B------:R-:W-:-:S04]  /*0260*/  IMAD.HI.U32 R5, R5, R7, R4 ;  /* 0x0000000705057227 */ /* 0x000fc800078e0004 */
[----:B------:R-:W-:Y:S02]  /*0270*/  IMAD.MOV.U32 R7, RZ, RZ, R9 ;  /* 0x000000ffff077224 */ /* 0x000fe400078e0009 */
[----:B------:R-:W-:Y:S02]  /*0280*/  IMAD.MOV R9, RZ, RZ, -R11 ;  /* 0x000000ffff097224 */ /* 0x000fe400078e0a0b */
[----:B------:R-:W-:-:S04]  /*0290*/  IMAD.HI.U32 R4, R5, R7, RZ ;  /* 0x0000000705047227 */ /* 0x000fc800078e00ff */
[----:B------:R-:W-:-:S04]  /*02a0*/  IMAD.HI.U32 R6, R5, R12, RZ ;  /* 0x0000000c05067227 */ /* 0x000fc800078e00ff */
[-C--:B------:R-:W-:Y:S02]  /*02b0*/  IMAD R5, R4, R9.reuse, R7 ;  /* 0x0000000904057224 */ /* 0x080fe400078e0207 */
[----:B------:R-:W-:-:S03]  /*02c0*/  IMAD R7, R6, R9, R12 ;  /* 0x0000000906077224 */ /* 0x000fc600078e020c */
[C---:B------:R-:W-:Y:S02]  /*02d0*/  ISETP.GT.U32.AND P2, PT, R10.reuse, R5, PT ;  /* 0x000000050a00720c */ /* 0x040fe40003f44070 */
[----:B------:R-:W-:-:S11]  /*02e0*/  ISETP.GT.U32.AND P4, PT, R10, R7, PT ;  /* 0x000000070a00720c */ /* 0x000fd60003f84070 */
[--C-:B------:R-:W-:Y:S02]  /*02f0*/  @!P2 IMAD.IADD R5, R5, 0x1, -R10.reuse ;  /* 0x000000010505a824 */ /* 0x100fe400078e0a0a */
[----:B------:R-:W-:Y:S02]  /*0300*/  @!P4 IMAD.IADD R7, R7, 0x1, -R10 ;  /* 0x000000010707c824 */ /* 0x000fe400078e0a0a */
[----:B------:R-:W-:Y:S01]  /*0310*/  @!P2 VIADD R4, R4, 0x1 ;  /* 0x000000010404a836 */ /* 0x000fe20000000000 */
[----:B------:R-:W-:Y:S01]  /*0320*/  ISETP.GE.U32.AND P0, PT, R5, R10, PT ;  /* 0x0000000a0500720c */ /* 0x000fe20003f06070 */
[----:B------:R-:W-:Y:S01]  /*0330*/  @!P4 VIADD R6, R6, 0x1 ;  /* 0x000000010606c836 */ /* 0x000fe20000000000 */
[----:B------:R-:W-:Y:S02]  /*0340*/  LOP3.LUT R5, R2, R0, RZ, 0x3c, !PT ;  /* 0x0000000002057212 */ /* 0x000fe400078e3cff */
[----:B------:R-:W-:Y:S02]  /*0350*/  ISETP.GE.U32.AND P1, PT, R7, R10, PT ;  /* 0x0000000a0700720c */ /* 0x000fe40003f26070 */
[----:B------:R-:W-:-:S02]  /*0360*/  LOP3.LUT R7, R3, R0, RZ, 0x3c, !PT ;  /* 0x0000000003077212 */ /* 0x000fc400078e3cff */
[----:B------:R-:W-:Y:S02]  /*0370*/  ISETP.GE.AND P3, PT, R5, RZ, PT ;  /* 0x000000ff0500720c */ /* 0x000fe40003f66270 */
[----:B------:R-:W-:Y:S02]  /*0380*/  ISETP.GE.AND P2, PT, R7, RZ, PT ;  /* 0x000000ff0700720c */ /* 0x000fe40003f46270 */
[----:B------:R-:W-:Y:S01]  /*0390*/  LOP3.LUT R5, RZ, R0, RZ, 0x33, !PT ;  /* 0x00000000ff057212 */ /* 0x000fe200078e33ff */
[----:B------:R-:W-:Y:S01]  /*03a0*/  @P0 VIADD R4, R4, 0x1 ;  /* 0x0000000104040836 */ /* 0x000fe20000000000 */
[----:B------:R-:W-:-:S03]  /*03b0*/  ISETP.NE.AND P0, PT, R0, RZ, PT ;  /* 0x000000ff0000720c */ /* 0x000fc60003f05270 */
[----:B------:R-:W-:-:S04]  /*03c0*/  @P1 VIADD R6, R6, 0x1 ;  /* 0x0000000106061836 */ /* 0x000fc80000000000 */
[----:B------:R-:W-:Y:S02]  /*03d0*/  @!P3 IMAD.MOV R4, RZ, RZ, -R4 ;  /* 0x000000ffff04b224 */ /* 0x000fe400078e0a04 */
[----:B------:R-:W-:-:S03]  /*03e0*/  @!P2 IMAD.MOV R6, RZ, RZ, -R6 ;  /* 0x000000ffff06a224 */ /* 0x000fc600078e0a06 */
[C---:B------:R-:W-:Y:S02]  /*03f0*/  SEL R4, R5.reuse, R4, !P0 ;  /* 0x0000000405047207 */ /* 0x040fe40004000000 */
[----:B------:R-:W-:-:S03]  /*0400*/  SEL R5, R5, R6, !P0 ;  /* 0x0000000605057207 */ /* 0x000fc60004000000 */
[CC--:B------:R-:W-:Y:S02]  /*0410*/  IMAD R7, R4.reuse, R8.reuse, R4 ;  /* 0x0000000804077224 */ /* 0x0c0fe400078e0204 */
[--C-:B------:R-:W-:Y:S02]  /*0420*/  IMAD.IADD R4, R4, 0x1, R5.reuse ;  /* 0x0000000104047824 */ /* 0x100fe400078e0205 */
[----:B------:R-:W-:Y:S02]  /*0430*/  IMAD R5, R5, R8, R5 ;  /* 0x0000000805057224 */ /* 0x000fe400078e0205 */
[----:B------:R-:W-:Y:S01]  /*0440*/  IMAD.IADD R0, R2, 0x1, -R7 ;  /* 0x0000000102007824 */ /* 0x000fe200078e0a07 */
[----:B------:R-:W0:Y:S04]  /*0450*/  I2F.F64 R16, R4 ;  /* 0x0000000400107312 */ /* 0x000e280000201c00 */
[----:B------:R-:W-:-:S04]  /*0460*/  IADD3 R5, PT, PT, R0, R3, -R5 ;  /* 0x0000000300057210 */ /* 0x000fc80007ffe805 */
[----:B------:R-:W4:Y:S01]  /*0470*/  I2F.F64 R14, R5 ;  /* 0x00000005000e7312 */ /* 0x000f220000201c00 */
[----:B0-----:R-:W-:-:S04]  /*0480*/  SHF.R.U32.HI R0, RZ, 0x14, R17 ;  /* 0x00000014ff007819 */ /* 0x001fc80000011611 */
[----:B------:R-:W-:Y:S02]  /*0490*/  LOP3.LUT R0, R0, 0x7ff, RZ, 0xc0, !PT ;  /* 0x000007ff00007812 */ /* 0x000fe400078ec0ff */
[----:B----4-:R-:W-:-:S03]  /*04a0*/  SHF.R.U32.HI R6, RZ, 0x14, R15 ;  /* 0x00000014ff067819 */ /* 0x010fc6000001160f */
[----:B------:R-:W-:Y:S01]  /*04b0*/  VIADD R7, R0, 0xfffffc0c ;  /* 0xfffffc0c00077836 */ /* 0x000fe20000000000 */
[----:B------:R-:W-:-:S05]  /*04c0*/  LOP3.LUT R6, R6, 0x7ff, RZ, 0xc0, !PT ;  /* 0x000007ff06067812 */ /* 0x000fca00078ec0ff */
[----:B------:R-:W-:Y:S01]  /*04d0*/  VIADD R9, R6, 0xfffffc0c ;  /* 0xfffffc0c06097836 */ /* 0x000fe20000000000 */
[CC--:B------:R-:W-:Y:S02]  /*04e0*/  SHF.L.U32 R6, R16.reuse, R7.reuse, RZ ;  /* 0x0000000710067219 */ /* 0x0c0fe400000006ff */
[----:B------:R-:W-:Y:S02]  /*04f0*/  SHF.L.U64.HI R7, R16, R7, R17 ;  /* 0x0000000710077219 */ /* 0x000fe40000010211 */
[-C--:B------:R-:W-:Y:S02]  /*0500*/  SHF.L.U32 R0, R14, R9.reuse, RZ ;  /* 0x000000090e007219 */ /* 0x080fe400000006ff */
[----:B------:R-:W-:Y:S02]  /*0510*/  ISETP.NE.U32.AND P0, PT, R6, RZ, PT ;  /* 0x000000ff0600720c */ /* 0x000fe40003f05070 */
[----:B------:R-:W-:Y:S02]  /*0520*/  ISETP.NE.U32.AND P1, PT, R0, RZ, PT ;  /* 0x000000ff0000720c */ /* 0x000fe40003f25070 */
[----:B------:R-:W-:-:S02]  /*0530*/  SHF.L.U64.HI R9, R14, R9, R15 ;  /* 0x000000090e097219 */ /* 0x000fc4000001020f */
[----:B------:R-:W-:Y:S02]  /*0540*/  ISETP.NE.AND.EX P0, PT, R7, -0x80000000, PT, P0 ;  /* 0x800000000700780c */ /* 0x000fe40003f05300 */
[----:B------:R-:W-:-:S11]  /*0550*/  ISETP.NE.AND.EX P1, PT, R9, -0x80000000, PT, P1 ;  /* 0x800000000900780c */ /* 0x000fd60003f25310 */
[----:B------:R-:W-:Y:S01]  /*0560*/  DSETP.NEU.AND P3, PT, |R16|, 0.5, !P0 ;  /* 0x3fe000001000742a */ /* 0x000fe2000476d200 */
[----:B------:R-:W-:Y:S01]  /*0570*/  ISETP.GE.AND P0, PT, R17, RZ, PT ;  /* 0x000000ff1100720c */ /* 0x000fe20003f06270 */
[----:B------:R-:W-:Y:S01]  /*0580*/  DSETP.NEU.AND P2, PT, |R14|, 0.5, !P1 ;  /* 0x3fe000000e00742a */ /* 0x000fe20004f4d200 */
[----:B------:R-:W-:Y:S02]  /*0590*/  ISETP.GE.AND P1, PT, R15, RZ, PT ;  /* 0x000000ff0f00720c */ /* 0x000fe40003f26270 */
[----:B------:R-:W-:Y:S02]  /*05a0*/  SEL R8, RZ, 0x7ff00000, !P0 ;  /* 0x7ff00000ff087807 */ /* 0x000fe40004000000 */
[----:B------:R-:W-:Y:S02]  /*05b0*/  P2R R10, PR, RZ, 0x8 ;  /* 0x00000008ff0a7803 */ /* 0x000fe40000000000 */
[----:B------:R-:W-:Y:S02]  /*05c0*/  P2R R44, PR, RZ, 0x4 ;  /* 0x00000004ff2c7803 */ /* 0x000fe40000000000 */
[----:B-123--:R-:W-:-:S07]  /*05d0*/  SEL R9, RZ, 0x7ff00000, !P1 ;  /* 0x7ff00000ff097807 */ /* 0x00efce0004800000 */
.L_x_13:
[----:B------:R-:W-:Y:S02]  /*05e0*/  IMAD.U32 R12, RZ, RZ, UR12 ;  /* 0x0000000cff0c7e24 */ /* 0x000fe4000f8e00ff */
[----:B------:R-:W-:-:S06]  /*05f0*/  IMAD.U32 R13, RZ, RZ, UR13 ;  /* 0x0000000dff0d7e24 */ /* 0x000fcc000f8e00ff */
[----:B------:R-:W2:Y:S01]  /*0600*/  LDG.E.64 R12, desc[UR6][R12.64] ;  /* 0x000000060c0c7981 */ /* 0x000ea2000c1e1b00 */
[----:B------:R-:W-:Y:S01]  /*0610*/  ISETP.NE.U32.AND P1, PT, R6, RZ, PT ;  /* 0x000000ff0600720c */ /* 0x000fe20003f25070 */
[----:B------:R-:W-:Y:S01]  /*0620*/  BSSY.RECONVERGENT B0, `(.L_x_1) ;  /* 0x000000a000007945 */ /* 0x000fe20003800200 */
[----:B------:R-:W-:Y:S01]  /*0630*/  ISETP.GE.AND P0, PT, R17, RZ, PT ;  /* 0x000000ff1100720c */ /* 0x000fe20003f06270 */
[----:B------:R-:W-:Y:S01]  /*0640*/  IMAD.MOV.U32 R46, RZ, RZ, R16 ;  /* 0x000000ffff2e7224 */ /* 0x000fe200078e0010 */
[----:B------:R-:W-:Y:S01]  /*0650*/  ISETP.NE.AND.EX P1, PT, R7, -0x80000000, PT, P1 ;  /* 0x800000000700780c */ /* 0x000fe20003f25310 */
[----:B------:R-:W-:Y:S01]  /*0660*/  IMAD.MOV.U32 R45, RZ, RZ, R17 ;  /* 0x000000ffff2d7224 */ /* 0x000fe200078e0011 */
[----:B------:R-:W-:Y:S01]  /*0670*/  MOV R0, 0x6c0 ;  /* 0x000006c000007802 */ /* 0x000fe20000000f00 */
[----:B--2---:R-:W-:-:S10]  /*0680*/  DADD R22, -RZ, |R12| ;  /* 0x00000000ff167229 */ /* 0x004fd4000000050c */
[----:B------:R-:W-:Y:S02]  /*0690*/  IMAD.MOV.U32 R30, RZ, RZ, R22 ;  /* 0x000000ffff1e7224 */ /* 0x000fe400078e0016 */
[----:B------:R-:W-:-:S07]  /*06a0*/  IMAD.MOV.U32 R29, RZ, RZ, R23 ;  /* 0x000000ffff1d7224 */ /* 0x000fce00078e0017 */
[----:B------:R-:W-:Y:S05]  /*06b0*/  CALL.REL.NOINC `($_Z25calculate_matrices_kernelPdS_S_S_S_iii$__internal_accurate_pow) ;  /* 0x0000000800a87944 */ /* 0x000fea0003c00000 */
[----:B------:R-:W-:Y:S05]  /*06c0*/  BSYNC.RECONVERGENT B0 ;  /* 0x0000000000007941 */ /* 0x000fea0003800200 */
.L_x_1:
[----:B------:R-:W-:Y:S01]  /*06d0*/  DADD R22, R16, R12 ;  /* 0x0000000010167229 */ /* 0x000fe2000000000c */
[----:B------:R-:W-:Y:S01]  /*06e0*/  ISETP.NE.AND P3, PT, R10, RZ, PT ;  /* 0x000000ff0a00720c */ /* 0x000fe20003f65270 */
[----:B------:R-:W-:Y:S01]  /*06f0*/  DSETP.NEU.AND P2, PT, R12, RZ, PT ;  /* 0x000000ff0c00722a */ /* 0x000fe20003f4d000 */
[----:B------:R-:W-:Y:S01]  /*0700*/  BSSY.RECONVERGENT B0, `(.L_x_2) ;  /* 0x0000022000007945 */ /* 0x000fe20003800200 */
[----:B------:R-:W-:Y:S01]  /*0710*/  DADD R24, -RZ, -R30 ;  /* 0x00000000ff187229 */ /* 0x000fe2000000091e */
[----:B------:R-:W-:Y:S02]  /*0720*/  SEL R0, RZ, 0xffffffff, !P3 ;  /* 0xffffffffff007807 */ /* 0x000fe40005800000 */
[----:B------:R-:W-:-:S03]  /*0730*/  SEL R27, R13, RZ, P3 ;  /* 0x000000ff0d1b7207 */ /* 0x000fc60001800000 */
[----:B------:R-:W-:Y:S02]  /*0740*/  LOP3.LUT R11, R23, 0x7ff00000, RZ, 0xc0, !PT ;  /* 0x7ff00000170b7812 */ /* 0x000fe400078ec0ff */
[----:B------:R-:W-:Y:S02]  /*0750*/  @!P0 LOP3.LUT R27, R27, 0x7ff00000, RZ, 0xfc, !PT ;  /* 0x7ff000001b1b8812 */ /* 0x000fe400078efcff */
[----:B------:R-:W-:Y:S02]  /*0760*/  FSEL R29, R24, R30, !P1 ;  /* 0x0000001e181d7208 */ /* 0x000fe40004800000 */
[----:B------:R-:W-:Y:S02]  /*0770*/  ISETP.NE.AND P3, PT, R11, 0x7ff00000, PT ;  /* 0x7ff000000b00780c */ /* 0x000fe40003f65270 */
[----:B------:R-:W-:Y:S02]  /*0780*/  @P2 SEL R0, RZ, 0xffffffff, P1 ;  /* 0xffffffffff002807 */ /* 0x000fe40000800000 */
[----:B------:R-:W-:-:S02]  /*0790*/  FSEL R24, R25, R31, !P1 ;  /* 0x0000001f19187208 */ /* 0x000fc40004800000 */
[----:B------:R-:W-:Y:S02]  /*07a0*/  ISETP.GE.AND P1, PT, R13, RZ, PT ;  /* 0x000000ff0d00720c */ /* 0x000fe40003f26270 */
[----:B------:R-:W-:Y:S02]  /*07b0*/  LOP3.LUT R0, R0, 0x1, RZ, 0xc0, !PT ;  /* 0x0000000100007812 */ /* 0x000fe400078ec0ff */
[----:B------:R-:W-:Y:S02]  /*07c0*/  FSEL R22, R29, R30, !P1 ;  /* 0x0000001e1d167208 */ /* 0x000fe40004800000 */
[----:B------:R-:W-:Y:S02]  /*07d0*/  @P2 FSEL R27, R24, R31, !P1 ;  /* 0x0000001f181b2208 */ /* 0x000fe40004800000 */
[----:B------:R-:W-:Y:S02]  /*07e0*/  FSEL R22, R22, RZ, P2 ;  /* 0x000000ff16167208 */ /* 0x000fe40001000000 */
[----:B------:R-:W-:Y:S01]  /*07f0*/  ISETP.NE.U32.AND P0, PT, R0, 0x1, PT ;  /* 0x000000010000780c */ /* 0x000fe20003f05070 */
[----:B------:R-:W-:-:S02]  /*0800*/  IMAD.MOV.U32 R23, RZ, RZ, R27 ;  /* 0x000000ffff177224 */ /* 0x000fc400078e001b */
[----:B------:R-:W-:Y:S02]  /*0810*/  IMAD.MOV.U32 R24, RZ, RZ, R22 ;  /* 0x000000ffff187224 */ /* 0x000fe400078e0016 */
[----:B------:R-:W-:Y:S01]  /*0820*/  IMAD.MOV.U32 R25, RZ, RZ, R23 ;  /* 0x000000ffff197224 */ /* 0x000fe200078e0017 */
[----:B------:R-:W-:Y:S07]  /*0830*/  @P3 BRA `(.L_x_3) ;  /* 0x0000000000383947 */ /* 0x000fee0003800000 */
[----:B------:R-:W-:-:S14]  /*0840*/  DSETP.NAN.AND P2, PT, R12, R12, PT ;  /* 0x0000000c0c00722a */ /* 0x000fdc0003f48000 */
[----:B------:R-:W-:Y:S01]  /*0850*/  @P2 DADD R24, R16, R12 ;  /* 0x0000000010182229 */ /* 0x000fe2000000000c */
[----:B------:R-:W-:Y:S10]  /*0860*/  @P2 BRA `(.L_x_3) ;  /* 0x00000000002c2947 */ /* 0x000ff40003800000 */
[----:B------:R-:W-:Y:S01]  /*0870*/  DSETP.NEU.AND P2, PT, |R12|, +INF , PT ;  /* 0x7ff000000c00742a */ /* 0x000fe20003f4d200 */
[----:B------:R-:W-:Y:S02]  /*0880*/  IMAD.MOV.U32 R24, RZ, RZ, R22 ;  /* 0x000000ffff187224 */ /* 0x000fe400078e0016 */
[----:B------:R-:W-:-:S11]  /*0890*/  IMAD.MOV.U32 R25, RZ, RZ, R23 ;  /* 0x000000ffff197224 */ /* 0x000fd600078e0017 */
[----:B------:R-:W-:Y:S05]  /*08a0*/  @P2 BRA `(.L_x_3) ;  /* 0x00000000001c2947 */ /* 0x000fea0003800000 */
[----:B------:R-:W-:Y:S01]  /*08b0*/  LOP3.LUT R0, R17, 0x7fffffff, RZ, 0xc0, !PT ;  /* 0x7fffffff11007812 */ /* 0x000fe200078ec0ff */
[----:B------:R-:W-:Y:S02]  /*08c0*/  VIADD R25, R8, 0x80000000 ;  /* 0x8000000008197836 */ /* 0x000fe40000000000 */
[----:B------:R-:W-:Y:S01]  /*08d0*/  IMAD.MOV.U32 R24, RZ, RZ, RZ ;  /* 0x000000ffff187224 */ /* 0x000fe200078e00ff */
[----:B------:R-:W-:-:S04]  /*08e0*/  ISETP.NE.AND P2, PT, R0, 0x3fe00000, PT ;  /* 0x3fe000000000780c */ /* 0x000fc80003f45270 */
[----:B------:R-:W-:-:S04]  /*08f0*/  SEL R25, R25, R8, P2 ;  /* 0x0000000819197207 */ /* 0x000fc80001000000 */
[----:B------:R-:W-:-:S04]  /*0900*/  SEL R25, R25, R8, !P0 ;  /* 0x0000000819197207 */ /* 0x000fc80004000000 */
[----:B------:R-:W-:-:S07]  /*0910*/  SEL R25, R25, R8, !P1 ;  /* 0x0000000819197207 */ /* 0x000fce0004800000 */
.L_x_3:
[----:B------:R-:W-:Y:S05]  /*0920*/  BSYNC.RECONVERGENT B0 ;  /* 0x0000000000007941 */ /* 0x000fea0003800200 */
.L_x_2:
[----:B------:R-:W-:Y:S02]  /*0930*/  IMAD.U32 R26, RZ, RZ, UR10 ;  /* 0x0000000aff1a7e24 */ /* 0x000fe4000f8e00ff */
[----:B------:R-:W-:-:S06]  /*0940*/  IMAD.U32 R27, RZ, RZ, UR11 ;  /* 0x0000000bff1b7e24 */ /* 0x000fcc000f8e00ff */
[----:B------:R-:W2:Y:S01]  /*0950*/  LDG.E.64 R26, desc[UR6][R26.64] ;  /* 0x000000061a1a7981 */ /* 0x000ea2000c1e1b00 */
[--C-:B------:R-:W-:Y:S01]  /*0960*/  SHF.R.U32.HI R0, RZ, 0x14, R15.reuse ;  /* 0x00000014ff007819 */ /* 0x100fe2000001160f */
[----:B------:R-:W-:Y:S01]  /*0970*/  BSSY.RECONVERGENT B0, `(.L_x_4) ;  /* 0x0000010000007945 */ /* 0x000fe20003800200 */
[----:B------:R-:W-:Y:S01]  /*0980*/  ISETP.NE.AND P1, PT, R4, RZ, PT ;  /* 0x000000ff0400720c */ /* 0x000fe20003f25270 */
[----:B------:R-:W-:Y:S01]  /*0990*/  IMAD.MOV.U32 R46, RZ, RZ, R14 ;  /* 0x000000ffff2e7224 */ /* 0x000fe200078e000e */
[----:B------:R-:W-:Y:S01]  /*09a0*/  LOP3.LUT R0, R0, 0x7ff, RZ, 0xc0, !PT ;  /* 0x000007ff00007812 */ /* 0x000fe200078ec0ff */
[----:B------:R-:W-:Y:S01]  /*09b0*/  IMAD.MOV.U32 R45, RZ, RZ, R15 ;  /* 0x000000ffff2d7224 */ /* 0x000fe200078e000f */
[----:B------:R-:W-:-:S03]  /*09c0*/  ISETP.GE.AND P3, PT, R15, RZ, PT ;  /* 0x000000ff0f00720c */ /* 0x000fc60003f66270 */
[----:B------:R-:W-:-:S05]  /*09d0*/  VIADD R31, R0, 0xfffffc0c ;  /* 0xfffffc0c001f7836 */ /* 0x000fca0000000000 */
[CC--:B------:R-:W-:Y:S01]  /*09e0*/  SHF.L.U32 R0, R14.reuse, R31.reuse, RZ ;  /* 0x0000001f0e007219 */ /* 0x0c0fe200000006ff */
[----:B------:R-:W-:Y:S01]  /*09f0*/  DSETP.EQ.OR P1, PT, R12, 1, !P1 ;  /* 0x3ff000000c00742a */ /* 0x000fe20004f22400 */
[----:B------:R-:W-:Y:S02]  /*0a00*/  SHF.L.U64.HI R31, R14, R31, R15 ;  /* 0x0000001f0e1f7219 */ /* 0x000fe4000001020f */
[----:B------:R-:W-:Y:S02]  /*0a10*/  ISETP.NE.U32.AND P2, PT, R0, RZ, PT ;  /* 0x000000ff0000720c */ /* 0x000fe40003f45070 */
[----:B------:R-:W-:Y:S02]  /*0a20*/  MOV R0, 0xa70 ;  /* 0x00000a7000007802 */ /* 0x000fe40000000f00 */
[----:B------:R-:W-:Y:S01]  /*0a30*/  ISETP.NE.AND.EX P2, PT, R31, -0x80000000, PT, P2 ;  /* 0x800000001f00780c */ /* 0x000fe20003f45320 */
[----:B--2---:R-:W-:-:S10]  /*0a40*/  DADD R28, -RZ, |R26| ;  /* 0x00000000ff1c7229 */ /* 0x004fd4000000051a */
[----:B------:R-:W-:-:S07]  /*0a50*/  IMAD.MOV.U32 R30, RZ, RZ, R28 ;  /* 0x000000ffff1e7224 */ /* 0x000fce00078e001c */
[----:B------:R-:W-:Y:S05]  /*0a60*/  CALL.REL.NOINC `($_Z25calculate_matrices_kernelPdS_S_S_S_iii$__internal_accurate_pow) ;  /* 0x0000000400bc7944 */ /* 0x000fea0003c00000 */
[----:B------:R-:W-:Y:S05]  /*0a70*/  BSYNC.RECONVERGENT B0 ;  /* 0x0000000000007941 */ /* 0x000fea0003800200 */
.L_x_4:
[----:B------:R-:W-:Y:S01]  /*0a80*/  DADD R32, -RZ, -R30 ;  /* 0x00000000ff207229 */ /* 0x000fe2000000091e */
[----:B------:R-:W-:Y:S01]  /*0a90*/  ISETP.NE.AND P5, PT, R44, RZ, PT ;  /* 0x000000ff2c00720c */ /* 0x000fe20003fa5270 */
[----:B------:R-:W-:Y:S01]  /*0aa0*/  DADD R28, R14, R26 ;  /* 0x000000000e1c7229 */ /* 0x000fe2000000001a */
[----:B------:R-:W-:Y:S01]  /*0ab0*/  SEL R0, RZ, 0xffffffff, P2 ;  /* 0xffffffffff007807 */ /* 0x000fe20001000000 */
[----:B------:R-:W-:Y:S01]  /*0ac0*/  DSETP.NEU.AND P4, PT, R26, RZ, PT ;  /* 0x000000ff1a00722a */ /* 0x000fe20003f8d000 */
[----:B------:R-:W-:Y:S05]  /*0ad0*/  BSSY.RECONVERGENT B0, `(.L_x_5) ;  /* 0x0000020000007945 */ /* 0x000fea0003800200 */
[----:B------:R-:W-:-:S02]  /*0ae0*/  FSEL R35, R32, R30, !P2 ;  /* 0x0000001e20237208 */ /* 0x000fc40005000000 */
[----:B------:R-:W-:Y:S02]  /*0af0*/  FSEL R32, R33, R31, !P2 ;  /* 0x0000001f21207208 */ /* 0x000fe40005000000 */
[----:B------:R-:W-:Y:S02]  /*0b00*/  SEL R33, R27, RZ, P5 ;  /* 0x000000ff1b217207 */ /* 0x000fe40002800000 */
[----:B------:R-:W-:Y:S02]  /*0b10*/  LOP3.LUT R29, R29, 0x7ff00000, RZ, 0xc0, !PT ;  /* 0x7ff000001d1d7812 */ /* 0x000fe400078ec0ff */
[----:B------:R-:W-:Y:S02]  /*0b20*/  @!P3 LOP3.LUT R33, R33, 0x7ff00000, RZ, 0xfc, !PT ;  /* 0x7ff000002121b812 */ /* 0x000fe400078efcff */
[----:B------:R-:W-:Y:S02]  /*0b30*/  ISETP.NE.AND P3, PT, R29, 0x7ff00000, PT ;  /* 0x7ff000001d00780c */ /* 0x000fe40003f65270 */
[----:B------:R-:W-:-:S02]  /*0b40*/  ISETP.GE.AND P2, PT, R27, RZ, PT ;  /* 0x000000ff1b00720c */ /* 0x000fc40003f46270 */
[----:B------:R-:W-:Y:S02]  /*0b50*/  @!P4 SEL R0, RZ, 0xffffffff, !P5 ;  /* 0xffffffffff00c807 */ /* 0x000fe40006800000 */
[----:B------:R-:W-:Y:S02]  /*0b60*/  FSEL R28, R35, R30, !P2 ;  /* 0x0000001e231c7208 */ /* 0x000fe40005000000 */
[----:B------:R-:W-:Y:S02]  /*0b70*/  @P4 FSEL R33, R32, R31, !P2 ;  /* 0x0000001f20214208 */ /* 0x000fe40005000000 */
[----:B------:R-:W-:Y:S02]  /*0b80*/  FSEL R28, R28, RZ, P4 ;  /* 0x000000ff1c1c7208 */ /* 0x000fe40002000000 */
[----:B------:R-:W-:Y:S01]  /*0b90*/  LOP3.LUT R0, R0, 0x1, RZ, 0xc0, !PT ;  /* 0x0000000100007812 */ /* 0x000fe200078ec0ff */
[----:B------:R-:W-:Y:S02]  /*0ba0*/  IMAD.MOV.U32 R29, RZ, RZ, R33 ;  /* 0x000000ffff1d7224 */ /* 0x000fe400078e0021 */
[----:B------:R-:W-:Y:S01]  /*0bb0*/  IMAD.MOV.U32 R30, RZ, RZ, R28 ;  /* 0x000000ffff1e7224 */ /* 0x000fe200078e001c */
[----:B------:R-:W-:Y:S01]  /*0bc0*/  ISETP.NE.U32.AND P4, PT, R0, 0x1, PT ;  /* 0x000000010000780c */ /* 0x000fe20003f85070 */
[----:B------:R-:W-:Y:S01]  /*0bd0*/  IMAD.MOV.U32 R31, RZ, RZ, R29 ;  /* 0x000000ffff1f7224 */ /* 0x000fe200078e001d */
[----:B------:R-:W-:Y:S11]  /*0be0*/  @P3 BRA `(.L_x_6) ;  /* 0x0000000000383947 */ /* 0x000ff60003800000 */
        /* <DEDUP_REMOVED lines=8> */
[----:B------:R-:W-:-:S03]  /*0c70*/  VIADD R0, R9, 0x80000000 ;  /* 0x8000000009007836 */ /* 0x000fc60000000000 */
[----:B------:R-:W-:Y:S01]  /*0c80*/  ISETP.NE.AND P5, PT, R30, 0x3fe00000, PT ;  /* 0x3fe000001e00780c */ /* 0x000fe20003fa5270 */
[----:B------:R-:W-:-:S03]  /*0c90*/  IMAD.MOV.U32 R30, RZ, RZ, RZ ;  /* 0x000000ffff1e7224 */ /* 0x000fc600078e00ff */
[----:B------:R-:W-:-:S04]  /*0ca0*/  SEL R0, R0, R9, P5 ;  /* 0x0000000900007207 */ /* 0x000fc80002800000 */
[----:B------:R-:W-:-:S04]  /*0cb0*/  SEL R0, R0, R9, !P4 ;  /* 0x0000000900007207 */ /* 0x000fc80006000000 */
[----:B------:R-:W-:-:S07]  /*0cc0*/  SEL R31, R0, R9, !P2 ;  /* 0x00000009001f7207 */ /* 0x000fce0005000000 */
.L_x_6:
[----:B------:R-:W-:Y:S05]  /*0cd0*/  BSYNC.RECONVERGENT B0 ;  /* 0x0000000000007941 */ /* 0x000fea0003800200 */
.L_x_5:
[----:B------:R-:W-:Y:S01]  /*0ce0*/  ISETP.NE.AND P5, PT, R5, RZ, PT ;  /* 0x000000ff0500720c */ /* 0x000fe20003fa5270 */
[----:B------:R-:W-:Y:S01]  /*0cf0*/  BSSY.RECONVERGENT B0, `(.L_x_7) ;  /* 0x0000032000007945 */ /* 0x000fe20003800200 */
[----:B------:R-:W-:Y:S02]  /*0d00*/  ISETP.NE.AND P6, PT, R3, RZ, PT ;  /* 0x000000ff0300720c */ /* 0x000fe40003fc5270 */
[----:B------:R-:W-:Y:S02]  /*0d10*/  FSEL R24, R24, RZ, !P1 ;  /* 0x000000ff18187208 */ /* 0x000fe40004800000 */
[----:B------:R-:W-:-:S07]  /*0d20*/  FSEL R25, R25, 1.875, !P1 ;  /* 0x3ff0000019197808 */ /* 0x000fce0004800000 */
[----:B------:R-:W-:-:S06]  /*0d30*/  DSETP.EQ.OR P5, PT, R26, 1, !P5 ;  /* 0x3ff000001a00742a */ /* 0x000fcc0006fa2400 */
[----:B------:R-:W-:Y:S02]  /*0d40*/  FSEL R30, R30, RZ, !P5 ;  /* 0x000000ff1e1e7208 */ /* 0x000fe40006800000 */
[----:B------:R-:W-:-:S06]  /*0d50*/  FSEL R31, R31, 1.875, !P5 ;  /* 0x3ff000001f1f7808 */ /* 0x000fcc0006800000 */
[----:B------:R-:W-:Y:S01]  /*0d60*/  DFMA R20, R24, R30, R20 ;  /* 0x0000001e1814722b */ /* 0x000fe20000000014 */
[----:B------:R-:W-:Y:S10]  /*0d70*/  @P6 BRA `(.L_x_8) ;  /* 0x0000000000a46947 */ /* 0x000ff40003800000 */
[----:B------:R-:W-:Y:S02]  /*0d80*/  IMAD.U32 R24, RZ, RZ, UR8 ;  /* 0x00000008ff187e24 */ /* 0x000fe4000f8e00ff */
[----:B------:R-:W-:-:S06]  /*0d90*/  IMAD.U32 R25, RZ, RZ, UR9 ;  /* 0x00000009ff197e24 */ /* 0x000fcc000f8e00ff */
[----:B------:R-:W5:Y:S01]  /*0da0*/  LDG.E.64 R24, desc[UR6][R24.64] ;  /* 0x0000000618187981 */ /* 0x000f62000c1e1b00 */
[----:B------:R-:W-:Y:S01]  /*0db0*/  ISETP.NE.AND P6, PT, R11, 0x7ff00000, PT ;  /* 0x7ff000000b00780c */ /* 0x000fe20003fc5270 */
[----:B------:R-:W-:-:S12]  /*0dc0*/  BSSY.RECONVERGENT B1, `(.L_x_9) ;  /* 0x000000f000017945 */ /* 0x000fd80003800200 */
[----:B------:R-:W-:Y:S05]  /*0dd0*/  @P6 BRA `(.L_x_10) ;  /* 0x0000000000346947 */ /* 0x000fea0003800000 */
[----:B------:R-:W-:-:S14]  /*0de0*/  DSETP.NAN.AND P6, PT, R12, R12, PT ;  /* 0x0000000c0c00722a */ /* 0x000fdc0003fc8000 */
[----:B------:R-:W-:Y:S01]  /*0df0*/  @P6 DADD R22, R16, R12 ;  /* 0x0000000010166229 */ /* 0x000fe2000000000c */
[----:B------:R-:W-:Y:S10]  /*0e00*/  @P6 BRA `(.L_x_10) ;  /* 0x0000000000286947 */ /* 0x000ff40003800000 */
[----:B------:R-:W-:-:S14]  /*0e10*/  DSETP.NEU.AND P6, PT, |R12|, +INF , PT ;  /* 0x7ff000000c00742a */ /* 0x000fdc0003fcd200 */
[----:B------:R-:W-:Y:S05]  /*0e20*/  @P6 BRA `(.L_x_10) ;  /* 0x0000000000206947 */ /* 0x000fea0003800000 */
[----:B------:R-:W-:Y:S01]  /*0e30*/  LOP3.LUT R0, R17, 0x7fffffff, RZ, 0xc0, !PT ;  /* 0x7fffffff11007812 */ /* 0x000fe200078ec0ff */
[----:B------:R-:W-:Y:S02]  /*0e40*/  VIADD R11, R8, 0x80000000 ;  /* 0x80000000080b7836 */ /* 0x000fe40000000000 */
[----:B------:R-:W-:Y:S01]  /*0e50*/  IMAD.MOV.U32 R22, RZ, RZ, RZ ;  /* 0x000000ffff167224 */ /* 0x000fe200078e00ff */
[----:B------:R-:W-:-:S04]  /*0e60*/  ISETP.NE.AND P6, PT, R0, 0x3fe00000, PT ;  /* 0x3fe000000000780c */ /* 0x000fc80003fc5270 */
[----:B------:R-:W-:-:S04]  /*0e70*/  SEL R11, R11, R8, P6 ;  /* 0x000000080b0b7207 */ /* 0x000fc80003000000 */
[----:B------:R-:W-:Y:S02]  /*0e80*/  SEL R11, R11, R8, !P0 ;  /* 0x000000080b0b7207 */ /* 0x000fe40004000000 */
[----:B------:R-:W-:-:S04]  /*0e90*/  ISETP.GE.AND P0, PT, R13, RZ, PT ;  /* 0x000000ff0d00720c */ /* 0x000fc80003f06270 */
[----:B------:R-:W-:-:S09]  /*0ea0*/  SEL R23, R11, R8, !P0 ;  /* 0x000000080b177207 */ /* 0x000fd20004000000 */
.L_x_10:
[----:B------:R-:W-:Y:S05]  /*0eb0*/  BSYNC.RECONVERGENT B1 ;  /* 0x0000000000017941 */ /* 0x000fea0003800200 */
.L_x_9:
[----:B------:R-:W-:Y:S01]  /*0ec0*/  FSEL R12, R22, RZ, !P1 ;  /* 0x000000ff160c7208 */ /* 0x000fe20004800000 */
[----:B------:R-:W-:Y:S01]  /*0ed0*/  BSSY.RECONVERGENT B1, `(.L_x_11) ;  /* 0x0000010000017945 */ /* 0x000fe20003800200 */
[----:B------:R-:W-:-:S06]  /*0ee0*/  FSEL R13, R23, 1.875, !P1 ;  /* 0x3ff00000170d7808 */ /* 0x000fcc0004800000 */
[----:B-----5:R-:W-:Y:S01]  /*0ef0*/  DMUL R24, R24, R12 ;  /* 0x0000000c18187228 */ /* 0x020fe20000000000 */
[----:B------:R-:W-:Y:S10]  /*0f00*/  @P3 BRA `(.L_x_12) ;  /* 0x0000000000303947 */ /* 0x000ff40003800000 */
        /* <DEDUP_REMOVED lines=12> */
.L_x_12:
[----:B------:R-:W-:Y:S05]  /*0fd0*/  BSYNC.RECONVERGENT B1 ;  /* 0x0000000000017941 */ /* 0x000fea0003800200 */
.L_x_11:
[----:B------:R-:W-:Y:S02]  /*0fe0*/  FSEL R12, R28, RZ, !P5 ;  /* 0x000000ff1c0c7208 */ /* 0x000fe40006800000 */
[----:B------:R-:W-:-:S06]  /*0ff0*/  FSEL R13, R29, 1.875, !P5 ;  /* 0x3ff000001d0d7808 */ /* 0x000fcc0006800000 */
[----:B------:R-:W-:-:S11]  /*1000*/  DFMA R18, R24, R12, R18 ;  /* 0x0000000c1812722b */ /* 0x000fd60000000012 */
.L_x_8:
[----:B------:R-:W-:Y:S05]  /*1010*/  BSYNC.RECONVERGENT B0 ;  /* 0x0000000000007941 */ /* 0x000fea0003800200 */
.L_x_7:
[----:B------:R-:W-:Y:S02]  /*1020*/  UIADD3 UR8, UP0, UPT, UR8, 0x8, URZ ;  /* 0x0000000808087890 */ /* 0x000fe4000ff1e0ff */
[----:B------:R-:W-:Y:S02]  /*1030*/  UIADD3 UR4, UPT, UPT, UR4, 0x1, URZ ;  /* 0x0000000104047890 */ /* 0x000fe4000fffe0ff */
[----:B------:R-:W-:Y:S02]  /*1040*/  UIADD3.X UR9, UPT, UPT, URZ, UR9, URZ, UP0, !UPT ;  /* 0x00000009ff097290 */ /* 0x000fe400087fe4ff */
[----:B------:R-:W-:Y:S02]  /*1050*/  UISETP.NE.AND UP0, UPT, UR4, URZ, UPT ;  /* 0x000000ff0400728c */ /* 0x000fe4000bf05270 */
[----:B------:R-:W-:Y:S02]  /*1060*/  UIADD3 UR10, UP1, UPT, UR10, 0x8, URZ ;  /* 0x000000080a0a7890 */ /* 0x000fe4000ff3e0ff */
[----:B------:R-:W-:-:S02]  /*1070*/  UIADD3 UR12, UP2, UPT, UR12, 0x8, URZ ;  /* 0x000000080c0c7890 */ /* 0x000fc4000ff5e0ff */
[----:B------:R-:W-:Y:S02]  /*1080*/  UIADD3.X UR11, UPT, UPT, URZ, UR11, URZ, UP1, !UPT ;  /* 0x0000000bff0b7290 */ /* 0x000fe40008ffe4ff */
[----:B------:R-:W-:Y:S01]  /*1090*/  UIADD3.X UR13, UPT, UPT, URZ, UR13, URZ, UP2, !UPT ;  /* 0x0000000dff0d7290 */ /* 0x000fe200097fe4ff */
[----:B------:R-:W-:Y:S11]  /*10a0*/  BRA.U UP0, `(.L_x_13) ;  /* 0xfffffff5004c7547 */ /* 0x000ff6000b83ffff */
.L_x_0:
[----:B------:R-:W0:Y:S01]  /*10b0*/  LDC.64 R4, c[0x0][0x380] ;  /* 0x0000e000ff047b82 */ /* 0x000e220000000a00 */
[----:B------:R-:W1:Y:S01]  /*10c0*/  LDCU UR5, c[0x0][0x3a8] ;  /* 0x00007500ff0577ac */ /* 0x000e620008000800 */
[C---:B------:R-:W-:Y:S01]  /*10d0*/  ISETP.NE.AND P0, PT, R3.reuse, RZ, PT ;  /* 0x000000ff0300720c */ /* 0x040fe20003f05270 */
[----:B-1----:R-:W-:-:S04]  /*10e0*/  IMAD R7, R3, UR5, R2 ;  /* 0x0000000503077c24 */ /* 0x002fc8000f8e0202 */
[----:B0-----:R-:W-:-:S05]  /*10f0*/  IMAD.WIDE R4, R7, 0x8, R4 ;  /* 0x0000000807047825 */ /* 0x001fca00078e0204 */
[----:B------:R0:W-:Y:S03]  /*1100*/  STG.E.64 desc[UR6][R4.64], R20 ;  /* 0x0000001404007986 */ /* 0x0001e6000c101b06 */
[----:B------:R-:W-:Y:S05]  /*1110*/  @P0 EXIT ;  /* 0x000000000000094d */ /* 0x000fea0003800000 */
[----:B0-----:R-:W0:Y:S02]  /*1120*/  LDC.64 R4, c[0x0][0x388] ;  /* 0x0000e200ff047b82 */ /* 0x001e240000000a00 */
[----:B0-----:R-:W-:-:S05]  /*1130*/  IMAD.WIDE R2, R2, 0x8, R4 ;  /* 0x0000000802027825 */ /* 0x001fca00078e0204 */
[----:B------:R-:W-:Y:S01]  /*1140*/  STG.E.64 desc[UR6][R2.64], R18 ;  /* 0x0000001202007986 */ /* 0x000fe2000c101b06 */
[----:B------:R-:W-:Y:S05]  /*1150*/  EXIT ;  /* 0x000000000000794d */ /* 0x000fea0003800000 */
        .type           $_Z25calculate_matrices_kernelPdS_S_S_S_iii$__internal_accurate_pow,@function
        .size           $_Z25calculate_matrices_kernelPdS_S_S_S_iii$__internal_accurate_pow,(.L_x_16 - $_Z25calculate_matrices_kernelPdS_S_S_S_iii$__internal_accurate_pow)
$_Z25calculate_matrices_kernelPdS_S_S_S_iii$__internal_accurate_pow:
[----:B------:R-:W-:Y:S01]  /*1160*/  ISETP.GT.U32.AND P4, PT, R29, 0xfffff, PT ;  /* 0x000fffff1d00780c */ /* 0x000fe20003f84070 */
[----:B------:R-:W-:Y:S01]  /*1170*/  IMAD.MOV.U32 R28, RZ, RZ, R30 ;  /* 0x000000ffff1c7224 */ /* 0x000fe200078e001e */
[----:B------:R-:W-:Y:S01]  /*1180*/  SHF.R.U32.HI R47, RZ, 0x14, R29 ;  /* 0x00000014ff2f7819 */ /* 0x000fe2000001161d */
[----:B------:R-:W-:Y:S01]  /*1190*/  IMAD.MOV.U32 R34, RZ, RZ, RZ ;  /* 0x000000ffff227224 */ /* 0x000fe200078e00ff */
[----:B------:R-:W-:Y:S01]  /*11a0*/  UMOV UR14, 0x7d2cafe2 ;  /* 0x7d2cafe2000e7882 */ /* 0x000fe20000000000 */
[----:B------:R-:W-:Y:S01]  /*11b0*/  UMOV UR15, 0x3eb0f5ff ;  /* 0x3eb0f5ff000f7882 */ /* 0x000fe20000000000 */
[----:B------:R-:W-:Y:S01]  /*11c0*/  UMOV UR16, 0x3b39803f ;  /* 0x3b39803f00107882 */ /* 0x000fe20000000000 */
[----:B------:R-:W-:-:S06]  /*11d0*/  UMOV UR17, 0x3c7abc9e ;  /* 0x3c7abc9e00117882 */ /* 0x000fcc0000000000 */
[----:B------:R-:W-:Y:S01]  /*11e0*/  @!P4 DMUL R32, R28, 1.80143985094819840000e+16 ;  /* 0x435000001c20c828 */ /* 0x000fe20000000000 */
[----:B------:R-:W-:-:S09]  /*11f0*/  IMAD.MOV.U32 R28, RZ, RZ, R29 ;  /* 0x000000ffff1c7224 */ /* 0x000fd200078e001d */
[----:B------:R-:W-:Y:S01]  /*1200*/  @!P4 IMAD.MOV.U32 R28, RZ, RZ, R33 ;  /* 0x000000ffff1cc224 */ /* 0x000fe200078e0021 */
[----:B------:R-:W-:Y:S01]  /*1210*/  @!P4 LEA.HI R47, R33, 0xffffffca, RZ, 0xc ;  /* 0xffffffca212fc811 */ /* 0x000fe200078f60ff */
[----:B------:R-:W-:Y:S02]  /*1220*/  @!P4 IMAD.MOV.U32 R30, RZ, RZ, R32 ;  /* 0x000000ffff1ec224 */ /* 0x000fe400078e0020 */
[----:B------:R-:W-:Y:S01]  /*1230*/  IMAD.MOV.U32 R32, RZ, RZ, 0x41ad3b5a ;  /* 0x41ad3b5aff207424 */ /* 0x000fe200078e00ff */
[----:B------:R-:W-:Y:S01]  /*1240*/  LOP3.LUT R28, R28, 0x800fffff, RZ, 0xc0, !PT ;  /* 0x800fffff1c1c7812 */ /* 0x000fe200078ec0ff */
[----:B------:R-:W-:-:S03]  /*1250*/  IMAD.MOV.U32 R33, RZ, RZ, 0x3ed0f5d2 ;  /* 0x3ed0f5d2ff217424 */ /* 0x000fc600078e00ff */
[----:B------:R-:W-:-:S04]  /*1260*/  LOP3.LUT R31, R28, 0x3ff00000, RZ, 0xfc, !PT ;  /* 0x3ff000001c1f7812 */ /* 0x000fc800078efcff */
[----:B------:R-:W-:-:S13]  /*1270*/  ISETP.GE.U32.AND P4, PT, R31, 0x3ff6a09f, PT ;  /* 0x3ff6a09f1f00780c */ /* 0x000fda0003f86070 */
[----:B------:R-:W-:-:S04]  /*1280*/  @P4 VIADD R29, R31, 0xfff00000 ;  /* 0xfff000001f1d4836 */ /* 0x000fc80000000000 */
[----:B------:R-:W-:-:S06]  /*1290*/  @P4 IMAD.MOV.U32 R31, RZ, RZ, R29 ;  /* 0x000000ffff1f4224 */ /* 0x000fcc00078e001d */
[C---:B------:R-:W-:Y:S02]  /*12a0*/  DADD R36, R30.reuse, 1 ;  /* 0x3ff000001e247429 */ /* 0x040fe40000000000 */
[----:B------:R-:W-:-:S04]  /*12b0*/  DADD R30, R30, -1 ;  /* 0xbff000001e1e7429 */ /* 0x000fc80000000000 */
[----:B------:R-:W0:Y:S02]  /*12c0*/  MUFU.RCP64H R35, R37 ;  /* 0x0000002500237308 */ /* 0x000e240000001800 */
[----:B0-----:R-:W-:-:S08]  /*12d0*/  DFMA R28, -R36, R34, 1 ;  /* 0x3ff00000241c742b */ /* 0x001fd00000000122 */
[----:B------:R-:W-:-:S08]  /*12e0*/  DFMA R28, R28, R28, R28 ;  /* 0x0000001c1c1c722b */ /* 0x000fd0000000001c */
[----:B------:R-:W-:-:S08]  /*12f0*/  DFMA R34, R34, R28, R34 ;  /* 0x0000001c2222722b */ /* 0x000fd00000000022 */
[----:B------:R-:W-:-:S08]  /*1300*/  DMUL R28, R30, R34 ;  /* 0x000000221e1c7228 */ /* 0x000fd00000000000 */
[----:B------:R-:W-:-:S08]  /*1310*/  DFMA R28, R30, R34, R28 ;  /* 0x000000221e1c722b */ /* 0x000fd0000000001c */
[----:B------:R-:W-:-:S08]  /*1320*/  DMUL R40, R28, R28 ;  /* 0x0000001c1c287228 */ /* 0x000fd00000000000 */
[----:B------:R-:W-:Y:S01]  /*1330*/  DFMA R32, R40, UR14, R32 ;  /* 0x0000000e28207c2b */ /* 0x000fe20008000020 */
[----:B------:R-:W-:Y:S01]  /*1340*/  UMOV UR14, 0x75488a3f ;  /* 0x75488a3f000e7882 */ /* 0x000fe20000000000 */
[----:B------:R-:W-:-:S06]  /*1350*/  UMOV UR15, 0x3ef3b20a ;  /* 0x3ef3b20a000f7882 */ /* 0x000fcc0000000000 */
[----:B------:R-:W-:Y:S01]  /*1360*/  DFMA R38, R40, R32, UR14 ;  /* 0x0000000e28267e2b */ /* 0x000fe20008000020 */
[----:B------:R-:W-:Y:S01]  /*1370*/  UMOV UR14, 0xe4faecd5 ;  /* 0xe4faecd5000e7882 */ /* 0x000fe20000000000 */
[----:B------:R-:W-:Y:S01]  /*1380*/  UMOV UR15, 0x3f1745cd ;  /* 0x3f1745cd000f7882 */ /* 0x000fe20000000000 */
[----:B------:R-:W-:-:S05]  /*1390*/  DADD R32, R30, -R28 ;  /* 0x000000001e207229 */ /* 0x000fca000000081c */
[----:B------:R-:W-:Y:S01]  /*13a0*/  DFMA R38, R40, R38, UR14 ;  /* 0x0000000e28267e2b */ /* 0x000fe20008000026 */
[----:B------:R-:W-:Y:S01]  /*13b0*/  UMOV UR14, 0x258a578b ;  /* 0x258a578b000e7882 */ /* 0x000fe20000000000 */
[----:B------:R-:W-:Y:S01]  /*13c0*/  UMOV UR15, 0x3f3c71c7 ;  /* 0x3f3c71c7000f7882 */ /* 0x000fe20000000000 */
[----:B------:R-:W-:-:S05]  /*13d0*/  DADD R32, R32, R32 ;  /* 0x0000000020207229 */ /* 0x000fca0000000020 */
[----:B------:R-:W-:Y:S01]  /*13e0*/  DFMA R38, R40, R38, UR14 ;  /* 0x0000000e28267e2b */ /* 0x000fe20008000026 */
[----:B------:R-:W-:Y:S01]  /*13f0*/  UMOV UR14, 0x9242b910 ;  /* 0x9242b910000e7882 */ /* 0x000fe20000000000 */
[----:B------:R-:W-:Y:S01]  /*1400*/  UMOV UR15, 0x3f624924 ;  /* 0x3f624924000f7882 */ /* 0x000fe20000000000 */
[----:B------:R-:W-:-:S05]  /*1410*/  DFMA R32, R30, -R28, R32 ;  /* 0x8000001c1e20722b */ /* 0x000fca0000000020 */
[----:B------:R-:W-:Y:S01]  /*1420*/  DFMA R38, R40, R38, UR14 ;  /* 0x0000000e28267e2b */ /* 0x000fe20008000026 */
[----:B------:R-:W-:Y:S01]  /*1430*/  UMOV UR14, 0x99999dfb ;  /* 0x99999dfb000e7882 */ /* 0x000fe20000000000 */
[----:B------:R-:W-:Y:S01]  /*1440*/  UMOV UR15, 0x3f899999 ;  /* 0x3f899999000f7882 */ /* 0x000fe20000000000 */
[----:B------:R-:W-:Y:S02]  /*1450*/  DMUL R32, R34, R32 ;  /* 0x0000002022207228 */ /* 0x000fe40000000000 */
[----:B------:R-:W-:-:S03]  /*1460*/  DMUL R34, R28, R28 ;  /* 0x0000001c1c227228 */ /* 0x000fc60000000000 */
[----:B------:R-:W-:Y:S01]  /*1470*/  DFMA R38, R40, R38, UR14 ;  /* 0x0000000e28267e2b */ /* 0x000fe20008000026 */
[----:B------:R-:W-:Y:S01]  /*1480*/  UMOV UR14, 0x55555555 ;  /* 0x55555555000e7882 */ /* 0x000fe20000000000 */
[----:B------:R-:W-:-:S06]  /*1490*/  UMOV UR15, 0x3fb55555 ;  /* 0x3fb55555000f7882 */ /* 0x000fcc0000000000 */
[----:B------:R-:W-:-:S08]  /*14a0*/  DFMA R30, R40, R38, UR14 ;  /* 0x0000000e281e7e2b */ /* 0x000fd00008000026 */
[----:B------:R-:W-:Y:S01]  /*14b0*/  DADD R36, -R30, UR14 ;  /* 0x0000000e1e247e29 */ /* 0x000fe20008000100 */
[----:B------:R-:W-:Y:S01]  /*14c0*/  UMOV UR14, 0xb9e7b0 ;  /* 0x00b9e7b0000e7882 */ /* 0x000fe20000000000 */
[----:B------:R-:W-:-:S06]  /*14d0*/  UMOV UR15, 0x3c46a4cb ;  /* 0x3c46a4cb000f7882 */ /* 0x000fcc0000000000 */
[----:B------:R-:W-:Y:S02]  /*14e0*/  DFMA R36, R40, R38, R36 ;  /* 0x000000262824722b */ /* 0x000fe40000000024 */
[----:B------:R-:W-:Y:S01]  /*14f0*/  DFMA R40, R28, R28, -R34 ;  /* 0x0000001c1c28722b */ /* 0x000fe20000000822 */
[----:B------:R-:W-:Y:S02]  /*1500*/  VIADD R39, R33, 0x100000 ;  /* 0x0010000021277836 */ /* 0x000fe40000000000 */
[----:B------:R-:W-:-:S03]  /*1510*/  IMAD.MOV.U32 R38, RZ, RZ, R32 ;  /* 0x000000ffff267224 */ /* 0x000fc600078e0020 */
[----:B------:R-:W-:Y:S01]  /*1520*/  DADD R36, R36, -UR14 ;  /* 0x8000000e24247e29 */ /* 0x000fe20008000000 */
[----:B------:R-:W-:Y:S01]  /*1530*/  UMOV UR14, 0x80000000 ;  /* 0x80000000000e7882 */ /* 0x000fe20000000000 */
[----:B------:R-:W-:Y:S01]  /*1540*/  UMOV UR15, 0x43300000 ;  /* 0x43300000000f7882 */ /* 0x000fe20000000000 */
[C---:B------:R-:W-:Y:S02]  /*1550*/  DFMA R38, R28.reuse, R38, R40 ;  /* 0x000000261c26722b */ /* 0x040fe40000000028 */
[----:B------:R-:W-:-:S08]  /*1560*/  DMUL R40, R28, R34 ;  /* 0x000000221c287228 */ /* 0x000fd00000000000 */
[----:B------:R-:W-:-:S08]  /*1570*/  DFMA R42, R28, R34, -R40 ;  /* 0x000000221c2a722b */ /* 0x000fd00000000828 */
[----:B------:R-:W-:Y:S02]  /*1580*/  DFMA R42, R32, R34, R42 ;  /* 0x00000022202a722b */ /* 0x000fe4000000002a */
[----:B------:R-:W-:-:S06]  /*1590*/  DADD R34, R30, R36 ;  /* 0x000000001e227229 */ /* 0x000fcc0000000024 */
[----:B------:R-:W-:Y:S02]  /*15a0*/  DFMA R38, R28, R38, R42 ;  /* 0x000000261c26722b */ /* 0x000fe4000000002a */
[----:B------:R-:W-:-:S08]  /*15b0*/  DADD R42, R30, -R34 ;  /* 0x000000001e2a7229 */ /* 0x000fd00000000822 */
[----:B------:R-:W-:Y:S02]  /*15c0*/  DADD R42, R36, R42 ;  /* 0x00000000242a7229 */ /* 0x000fe4000000002a */
[----:B------:R-:W-:-:S08]  /*15d0*/  DMUL R36, R34, R40 ;  /* 0x0000002822247228 */ /* 0x000fd00000000000 */
[----:B------:R-:W-:-:S08]  /*15e0*/  DFMA R30, R34, R40, -R36 ;  /* 0x00000028221e722b */ /* 0x000fd00000000824 */
[----:B------:R-:W-:-:S08]  /*15f0*/  DFMA R30, R34, R38, R30 ;  /* 0x00000026221e722b */ /* 0x000fd0000000001e */
[----:B------:R-:W-:-:S08]  /*1600*/  DFMA R42, R42, R40, R30 ;  /* 0x000000282a2a722b */ /* 0x000fd0000000001e */
[----:B------:R-:W-:-:S08]  /*1610*/  DADD R34, R36, R42 ;  /* 0x0000000024227229 */ /* 0x000fd0000000002a */
[--C-:B------:R-:W-:Y:S02]  /*1620*/  DADD R30, R28, R34.reuse ;  /* 0x000000001c1e7229 */ /* 0x100fe40000000022 */
[----:B------:R-:W-:-:S06]  /*1630*/  DADD R36, R36, -R34 ;  /* 0x0000000024247229 */ /* 0x000fcc0000000822 */
[----:B------:R-:W-:Y:S02]  /*1640*/  DADD R28, R28, -R30 ;  /* 0x000000001c1c7229 */ /* 0x000fe4000000081e */
[----:B------:R-:W-:-:S06]  /*1650*/  DADD R36, R42, R36 ;  /* 0x000000002a247229 */ /* 0x000fcc0000000024 */
[----:B------:R-:W-:-:S08]  /*1660*/  DADD R28, R34, R28 ;  /* 0x00000000221c7229 */ /* 0x000fd0000000001c */
[----:B------:R-:W-:Y:S01]  /*1670*/  DADD R36, R36, R28 ;  /* 0x0000000024247229 */ /* 0x000fe2000000001c */
[C---:B------:R-:W-:Y:S02]  /*1680*/  VIADD R28, R47.reuse, 0xfffffc01 ;  /* 0xfffffc012f1c7836 */ /* 0x040fe40000000000 */
[----:B------:R-:W-:Y:S02]  /*1690*/  @P4 VIADD R28, R47, 0xfffffc02 ;  /* 0xfffffc022f1c4836 */ /* 0x000fe40000000000 */
[----:B------:R-:W-:-:S03]  /*16a0*/  IMAD.MOV.U32 R29, RZ, RZ, 0x43300000 ;  /* 0x43300000ff1d7424 */ /* 0x000fc600078e00ff */
[----:B------:R-:W-:Y:S01]  /*16b0*/  DADD R36, R32, R36 ;  /* 0x0000000020247229 */ /* 0x000fe20000000024 */
[----:B------:R-:W-:Y:S01]  /*16c0*/  LOP3.LUT R28, R28, 0x80000000, RZ, 0x3c, !PT ;  /* 0x800000001c1c7812 */ /* 0x000fe200078e3cff */
[----:B------:R-:W-:-:S05]  /*16d0*/  IMAD.MOV.U32 R47, RZ, RZ, R45 ;  /* 0x000000ffff2f7224 */ /* 0x000fca00078e002d */
[----:B------:R-:W-:Y:S01]  /*16e0*/  DADD R28, R28, -UR14 ;  /* 0x8000000e1c1c7e29 */ /* 0x000fe20008000000 */
[----:B------:R-:W-:Y:S01]  /*16f0*/  UMOV UR14, 0xfefa39ef ;  /* 0xfefa39ef000e7882 */ /* 0x000fe20000000000 */
[----:B------:R-:W-:Y:S01]  /*1700*/  DADD R32, R30, R36 ;  /* 0x000000001e207229 */ /* 0x000fe20000000024 */
[----:B------:R-:W-:-:S07]  /*1710*/  UMOV UR15, 0x3fe62e42 ;  /* 0x3fe62e42000f7882 */ /* 0x000fce0000000000 */
[--C-:B------:R-:W-:Y:S02]  /*1720*/  DFMA R34, R28, UR14, R32.reuse ;  /* 0x0000000e1c227c2b */ /* 0x100fe40008000020 */
[----:B------:R-:W-:-:S06]  /*1730*/  DADD R38, R30, -R32 ;  /* 0x000000001e267229 */ /* 0x000fcc0000000820 */
[----:B------:R-:W-:Y:S02]  /*1740*/  DFMA R30, R28, -UR14, R34 ;  /* 0x8000000e1c1e7c2b */ /* 0x000fe40008000022 */
[----:B------:R-:W-:Y:S01]  /*1750*/  DADD R38, R36, R38 ;  /* 0x0000000024267229 */ /* 0x000fe20000000026 */
[----:B------:R-:W-:Y:S01]  /*1760*/  LOP3.LUT R37, R47, 0xff0fffff, RZ, 0xc0, !PT ;  /* 0xff0fffff2f257812 */ /* 0x000fe200078ec0ff */
[----:B------:R-:W-:-:S04]  /*1770*/  IMAD.MOV.U32 R36, RZ, RZ, R46 ;  /* 0x000000ffff247224 */ /* 0x000fc800078e002e */
[----:B------:R-:W-:-:S08]  /*1780*/  DADD R30, -R32, R30 ;  /* 0x00000000201e7229 */ /* 0x000fd0000000011e */
[----:B------:R-:W-:-:S08]  /*1790*/  DADD R30, R38, -R30 ;  /* 0x00000000261e7229 */ /* 0x000fd0000000081e */
[----:B------:R-:W-:Y:S01]  /*17a0*/  DFMA R28, R28, UR16, R30 ;  /* 0x000000101c1c7c2b */ /* 0x000fe2000800001e */
[----:B------:R-:W-:-:S05]  /*17b0*/  IMAD.SHL.U32 R30, R47, 0x2, RZ ;  /* 0x000000022f1e7824 */ /* 0x000fca00078e00ff */
[----:B------:R-:W-:Y:S02]  /*17c0*/  ISETP.GT.U32.AND P4, PT, R30, -0x2000001, PT ;  /* 0xfdffffff1e00780c */ /* 0x000fe40003f84070 */
[----:B------:R-:W-:Y:S02]  /*17d0*/  DADD R32, R34, R28 ;  /* 0x0000000022207229 */ /* 0x000fe4000000001c */
[----:B------:R-:W-:-:S06]  /*17e0*/  SEL R37, R37, R47, P4 ;  /* 0x0000002f25257207 */ /* 0x000fcc0002000000 */
[----:B------:R-:W-:Y:S02]  /*17f0*/  DADD R34, R34, -R32 ;  /* 0x0000000022227229 */ /* 0x000fe40000000820 */
[----:B------:R-:W-:-:S06]  /*1800*/  DMUL R30, R32, R36 ;  /* 0x00000024201e7228 */ /* 0x000fcc0000000000 */
[----:B------:R-:W-:Y:S02]  /*1810*/  DADD R34, R28, R34 ;  /* 0x000000001c227229 */ /* 0x000fe40000000022 */
[----:B------:R-:W-:-:S08]  /*1820*/  DFMA R32, R32, R36, -R30 ;  /* 0x000000242020722b */ /* 0x000fd0000000081e */
[----:B------:R-:W-:Y:S01]  /*1830*/  DFMA R36, R34, R36, R32 ;  /* 0x000000242224722b */ /* 0x000fe20000000020 */
[----:B------:R-:W-:Y:S02]  /*1840*/  IMAD.MOV.U32 R32, RZ, RZ, 0x652b82fe ;  /* 0x652b82feff207424 */ /* 0x000fe400078e00ff */
[----:B------:R-:W-:-:S05]  /*1850*/  IMAD.MOV.U32 R33, RZ, RZ, 0x3ff71547 ;  /* 0x3ff71547ff217424 */ /* 0x000fca00078e00ff */
[----:B------:R-:W-:-:S08]  /*1860*/  DADD R28, R30, R36 ;  /* 0x000000001e1c7229 */ /* 0x000fd00000000024 */
[----:B------:R-:W-:Y:S02]  /*1870*/  DFMA R32, R28, R32, 6.75539944105574400000e+15 ;  /* 0x433800001c20742b */ /* 0x000fe40000000020 */
[----:B------:R-:W-:Y:S01]  /*1880*/  FSETP.GEU.AND P4, PT, |R29|, 4.1917929649353027344, PT ;  /* 0x4086232b1d00780b */ /* 0x000fe20003f8e200 */
[----:B------:R-:W-:-:S05]  /*1890*/  DADD R30, R30, -R28 ;  /* 0x000000001e1e7229 */ /* 0x000fca000000081c */
[----:B------:R-:W-:-:S03]  /*18a0*/  DADD R34, R32, -6.75539944105574400000e+15 ;  /* 0xc338000020227429 */ /* 0x000fc60000000000 */
[----:B------:R-:W-:-:S05]  /*18b0*/  DADD R36, R36, R30 ;  /* 0x0000000024247229 */ /* 0x000fca000000001e */
[----:B------:R-:W-:Y:S01]  /*18c0*/  DFMA R38, R34, -UR14, R28 ;  /* 0x8000000e22267c2b */ /* 0x000fe2000800001c */
[----:B------:R-:W-:Y:S01]  /*18d0*/  UMOV UR14, 0x3b39803f ;  /* 0x3b39803f000e7882 */ /* 0x000fe20000000000 */
[----:B------:R-:W-:-:S06]  /*18e0*/  UMOV UR15, 0x3c7abc9e ;  /* 0x3c7abc9e000f7882 */ /* 0x000fcc0000000000 */
[----:B------:R-:W-:Y:S01]  /*18f0*/  DFMA R34, R34, -UR14, R38 ;  /* 0x8000000e22227c2b */ /* 0x000fe20008000026 */
[----:B------:R-:W-:Y:S01]  /*1900*/  UMOV UR14, 0x69ce2bdf ;  /* 0x69ce2bdf000e7882 */ /* 0x000fe20000000000 */
[----:B------:R-:W-:Y:S01]  /*1910*/  IMAD.MOV.U32 R38, RZ, RZ, -0x35dec16 ;  /* 0xfca213eaff267424 */ /* 0x000fe200078e00ff */
[----:B------:R-:W-:Y:S01]  /*1920*/  UMOV UR15, 0x3e5ade15 ;  /* 0x3e5ade15000f7882 */ /* 0x000fe20000000000 */
[----:B------:R-:W-:-:S06]  /*1930*/  IMAD.MOV.U32 R39, RZ, RZ, 0x3e928af3 ;  /* 0x3e928af3ff277424 */ /* 0x000fcc00078e00ff */
[----:B------:R-:W-:Y:S01]  /*1940*/  DFMA R38, R34, UR14, R38 ;  /* 0x0000000e22267c2b */ /* 0x000fe20008000026 */
[----:B------:R-:W-:Y:S01]  /*1950*/  UMOV UR14, 0x62401315 ;  /* 0x62401315000e7882 */ /* 0x000fe20000000000 */
[----:B------:R-:W-:-:S06]  /*1960*/  UMOV UR15, 0x3ec71dee ;  /* 0x3ec71dee000f7882 */ /* 0x000fcc0000000000 */
[----:B------:R-:W-:Y:S01]  /*1970*/  DFMA R38, R34, R38, UR14 ;  /* 0x0000000e22267e2b */ /* 0x000fe20008000026 */
        /* <DEDUP_REMOVED lines=20> */
[----:B------:R-:W-:-:S08]  /*1ac0*/  DFMA R38, R34, R38, UR14 ;  /* 0x0000000e22267e2b */ /* 0x000fd00008000026 */
[----:B------:R-:W-:-:S08]  /*1ad0*/  DFMA R38, R34, R38, 1 ;  /* 0x3ff000002226742b */ /* 0x000fd00000000026 */
[----:B------:R-:W-:-:S10]  /*1ae0*/  DFMA R34, R34, R38, 1 ;  /* 0x3ff000002222742b */ /* 0x000fd40000000026 */
[----:B------:R-:W-:Y:S02]  /*1af0*/  IMAD R31, R32, 0x100000, R35 ;  /* 0x00100000201f7824 */ /* 0x000fe400078e0223 */
[----:B------:R-:W-:Y:S01]  /*1b00*/  IMAD.MOV.U32 R30, RZ, RZ, R34 ;  /* 0x000000ffff1e7224 */ /* 0x000fe200078e0022 */
[----:B------:R-:W-:Y:S06]  /*1b10*/  @!P4 BRA `(.L_x_14) ;  /* 0x000000000030c947 */ /* 0x000fec0003800000 */
[C---:B------:R-:W-:Y:S02]  /*1b20*/  DADD R30, R28.reuse, +INF ;  /* 0x7ff000001c1e7429 */ /* 0x040fe40000000000 */
[----:B------:R-:W-:-:S08]  /*1b30*/  DSETP.GEU.AND P4, PT, R28, RZ, PT ;  /* 0x000000ff1c00722a */ /* 0x000fd00003f8e000 */
[----:B------:R-:W-:Y:S02]  /*1b40*/  FSEL R30, R30, RZ, P4 ;  /* 0x000000ff1e1e7208 */ /* 0x000fe40002000000 */
[----:B------:R-:W-:Y:S02]  /*1b50*/  FSEL R31, R31, RZ, P4 ;  /* 0x000000ff1f1f7208 */ /* 0x000fe40002000000 */
[----:B------:R-:W-:-:S13]  /*1b60*/  FSETP.GEU.AND P4, PT, |R29|, 4.2275390625, PT ;  /* 0x408748001d00780b */ /* 0x000fda0003f8e200 */
[----:B------:R-:W-:-:S04]  /*1b70*/  @!P4 LEA.HI R28, R32, R32, RZ, 0x1 ;  /* 0x00000020201cc211 */ /* 0x000fc800078f08ff */
[----:B------:R-:W-:-:S05]  /*1b80*/  @!P4 SHF.R.S32.HI R29, RZ, 0x1, R28 ;  /* 0x00000001ff1dc819 */ /* 0x000fca000001141c */
[----:B------:R-:W-:Y:S02]  /*1b90*/  @!P4 IMAD.IADD R28, R32, 0x1, -R29 ;  /* 0x00000001201cc824 */ /* 0x000fe400078e0a1d */
[----:B------:R-:W-:-:S03]  /*1ba0*/  @!P4 IMAD R35, R29, 0x100000, R35 ;  /* 0x001000001d23c824 */ /* 0x000fc600078e0223 */
[----:B------:R-:W-:Y:S01]  /*1bb0*/  @!P4 LEA R29, R28, 0x3ff00000, 0x14 ;  /* 0x3ff000001c1dc811 */ /* 0x000fe200078ea0ff */
[----:B------:R-:W-:-:S06]  /*1bc0*/  @!P4 IMAD.MOV.U32 R28, RZ, RZ, RZ ;  /* 0x000000ffff1cc224 */ /* 0x000fcc00078e00ff */
[----:B------:R-:W-:-:S11]  /*1bd0*/  @!P4 DMUL R30, R34, R28 ;  /* 0x0000001c221ec228 */ /* 0x000fd60000000000 */
.L_x_14:
[----:B------:R-:W-:Y:S01]  /*1be0*/  DFMA R36, R36, R30, R30 ;  /* 0x0000001e2424722b */ /* 0x000fe2000000001e */
[----:B------:R-:W-:Y:S01]  /*1bf0*/  IMAD.MOV.U32 R28, RZ, RZ, R0 ;  /* 0x000000ffff1c7224 */ /* 0x000fe200078e0000 */
[----:B------:R-:W-:Y:S01]  /*1c00*/  DSETP.NEU.AND P4, PT, |R30|, +INF , PT ;  /* 0x7ff000001e00742a */ /* 0x000fe20003f8d200 */
[----:B------:R-:W-:-:S07]  /*1c10*/  IMAD.MOV.U32 R29, RZ, RZ, 0x0 ;  /* 0x00000000ff1d7424 */ /* 0x000fce00078e00ff */
[----:B------:R-:W-:Y:S02]  /*1c20*/  FSEL R30, R30, R36, !P4 ;  /* 0x000000241e1e7208 */ /* 0x000fe40006000000 */
[----:B------:R-:W-:Y:S01]  /*1c30*/  FSEL R31, R31, R37, !P4 ;  /* 0x000000251f1f7208 */ /* 0x000fe20006000000 */
[----:B------:R-:W-:Y:S06]  /*1c40*/  RET.REL.NODEC R28 `(_Z25calculate_matrices_kernelPdS_S_S_S_iii) ;  /* 0xffffffe01cec7950 */ /* 0x000fec0003c3ffff */
.L_x_15:
[----:B------:R-:W-:-:S00]  /*1c50*/  BRA `(.L_x_15) ;  /* 0xfffffffc00fc7947 */ /* 0x000fc0000383ffff */
[----:B------:R-:W-:-:S00]  /*1c60*/  NOP ;  /* 0x0000000000007918 */ /* 0x000fc00000000000 */
        /* <DEDUP_REMOVED lines=9> */
.L_x_16:


//--------------------- .nv.shared.reserved.0     --------------------------
	.section	.nv.shared.reserved.0,"aw",@nobits
	.weak		__nv_reservedSMEM_offset_0_alias
	.size		__nv_reservedSMEM_offset_0_alias, 0, 64
	.other		__nv_reservedSMEM_offset_0_alias,@"STO_CUDA_RESERVED_SHARED STV_DEFAULT"
__nv_reservedSMEM_offset_0_alias:
	.zero		0
	.zero		64


//--------------------- .nv.constant0._Z25calculate_matrices_kernelPdS_S_S_S_iii --------------------------
	.section	.nv.constant0._Z25calculate_matrices_kernelPdS_S_S_S_iii,"a",@progbits
	.sectionflags	@""
	.align	4
.nv.constant0._Z25calculate_matrices_kernelPdS_S_S_S_iii:
	.zero		948


//--------------------- SYMBOLS --------------------------

	.type		.nv.reservedSmem.offset0,@object
	.size		.nv.reservedSmem.offset0,0x4
